//
// Generated by NVIDIA NVVM Compiler
//
// Compiler Build ID: CL-36424714
// Cuda compilation tools, release 13.0, V13.0.88
// Based on NVVM 20.0.0
//

.version 9.0
.target sm_100
.address_size 64

	// .globl	_Z8distancePKiPdPKd
.func  (.param .b64 func_retval0) __internal_accurate_pow
(
	.param .b64 __internal_accurate_pow_param_0
)
;

.visible .entry _Z8distancePKiPdPKd(
	.param .u64 .ptr .align 1 _Z8distancePKiPdPKd_param_0,
	.param .u64 .ptr .align 1 _Z8distancePKiPdPKd_param_1,
	.param .u64 .ptr .align 1 _Z8distancePKiPdPKd_param_2
)
{
	.reg .pred 	%p<64>;
	.reg .b32 	%r<78>;
	.reg .b64 	%rd<11>;
	.reg .b64 	%fd<118>;

	ld.param.u64 	%rd4, [_Z8distancePKiPdPKd_param_0];
	ld.param.u64 	%rd5, [_Z8distancePKiPdPKd_param_1];
	ld.param.u64 	%rd6, [_Z8distancePKiPdPKd_param_2];
	cvta.to.global.u64 	%rd1, %rd6;
	mov.u32 	%r12, %ctaid.x;
	mov.u32 	%r13, %ntid.x;
	mov.u32 	%r14, %tid.x;
	mad.lo.s32 	%r1, %r12, %r13, %r14;
	setp.gt.u32 	%p2, %r1, 199;
	@%p2 bra 	$L__BB0_32;
	cvta.to.global.u64 	%rd7, %rd4;
	mul.lo.s32 	%r15, %r1, 3;
	mov.f64 	%fd41, 0d4000000000000000;
	{
	.reg .b32 %temp; 
	mov.b64 	{%temp, %r2}, %fd41;
	}
	and.b32  	%r3, %r2, 2146435072;
	setp.eq.s32 	%p3, %r3, 1062207488;
	setp.lt.s32 	%p5, %r2, 0;
	selp.b32 	%r4, 0, 2146435072, %p5;
	and.b32  	%r16, %r2, 2147483647;
	setp.ne.s32 	%p6, %r16, 1071644672;
	and.pred  	%p1, %p3, %p6;
	or.b32  	%r5, %r4, -2147483648;
	mul.wide.u32 	%rd8, %r15, 4;
	add.s64 	%rd2, %rd7, %rd8;
	ld.global.u32 	%r17, [%rd2];
	cvt.rn.f64.s32 	%fd42, %r17;
	ld.global.f64 	%fd43, [%rd1];
	sub.f64 	%fd1, %fd42, %fd43;
	{
	.reg .b32 %temp; 
	mov.b64 	{%temp, %r6}, %fd1;
	}
	abs.f64 	%fd2, %fd1;
	{ // callseq 0, 0
	.param .b64 param0;
	st.param.f64 	[param0], %fd2;
	.param .b64 retval0;
	call.uni (retval0), 
	__internal_accurate_pow, 
	(
	param0
	);
	ld.param.f64 	%fd44, [retval0];
	} // callseq 0
	setp.lt.s32 	%p7, %r6, 0;
	neg.f64 	%fd46, %fd44;
	selp.f64 	%fd47, %fd46, %fd44, %p3;
	selp.f64 	%fd48, %fd47, %fd44, %p7;
	setp.eq.f64 	%p8, %fd1, 0d0000000000000000;
	selp.b32 	%r18, %r6, 0, %p3;
	or.b32  	%r19, %r18, 2146435072;
	selp.b32 	%r20, %r19, %r18, %p5;
	mov.b32 	%r21, 0;
	mov.b64 	%fd49, {%r21, %r20};
	selp.f64 	%fd112, %fd49, %fd48, %p8;
	add.f64 	%fd50, %fd1, 0d4000000000000000;
	{
	.reg .b32 %temp; 
	mov.b64 	{%temp, %r22}, %fd50;
	}
	and.b32  	%r23, %r22, 2146435072;
	setp.ne.s32 	%p9, %r23, 2146435072;
	@%p9 bra 	$L__BB0_6;
	setp.num.f64 	%p10, %fd1, %fd1;
	@%p10 bra 	$L__BB0_4;
	mov.f64 	%fd51, 0d4000000000000000;
	add.rn.f64 	%fd112, %fd1, %fd51;
	bra.uni 	$L__BB0_6;
$L__BB0_4:
	setp.neu.f64 	%p11, %fd2, 0d7FF0000000000000;
	@%p11 bra 	$L__BB0_6;
	setp.lt.s32 	%p12, %r6, 0;
	selp.b32 	%r24, %r5, %r4, %p1;
	selp.b32 	%r25, %r24, %r4, %p12;
	mov.b32 	%r26, 0;
	mov.b64 	%fd112, {%r26, %r25};
$L__BB0_6:
	setp.lt.s32 	%p13, %r2, 0;
	setp.eq.s32 	%p14, %r3, 1062207488;
	setp.eq.f64 	%p16, %fd1, 0d3FF0000000000000;
	add.f64 	%fd52, %fd112, 0d0000000000000000;
	selp.f64 	%fd7, 0d3FF0000000000000, %fd52, %p16;
	ld.global.u32 	%r27, [%rd2+4];
	cvt.rn.f64.s32 	%fd53, %r27;
	ld.global.f64 	%fd54, [%rd1+8];
	sub.f64 	%fd8, %fd53, %fd54;
	{
	.reg .b32 %temp; 
	mov.b64 	{%temp, %r7}, %fd8;
	}
	abs.f64 	%fd9, %fd8;
	{ // callseq 1, 0
	.param .b64 param0;
	st.param.f64 	[param0], %fd9;
	.param .b64 retval0;
	call.uni (retval0), 
	__internal_accurate_pow, 
	(
	param0
	);
	ld.param.f64 	%fd55, [retval0];
	} // callseq 1
	setp.lt.s32 	%p17, %r7, 0;
	neg.f64 	%fd57, %fd55;
	selp.f64 	%fd58, %fd57, %fd55, %p14;
	selp.f64 	%fd59, %fd58, %fd55, %p17;
	setp.eq.f64 	%p18, %fd8, 0d0000000000000000;
	selp.b32 	%r28, %r7, 0, %p14;
	or.b32  	%r29, %r28, 2146435072;
	selp.b32 	%r30, %r29, %r28, %p13;
	mov.b32 	%r31, 0;
	mov.b64 	%fd60, {%r31, %r30};
	selp.f64 	%fd113, %fd60, %fd59, %p18;
	add.f64 	%fd61, %fd8, 0d4000000000000000;
	{
	.reg .b32 %temp; 
	mov.b64 	{%temp, %r32}, %fd61;
	}
	and.b32  	%r33, %r32, 2146435072;
	setp.ne.s32 	%p19, %r33, 2146435072;
	@%p19 bra 	$L__BB0_11;
	setp.nan.f64 	%p20, %fd8, %fd8;
	@%p20 bra 	$L__BB0_10;
	setp.neu.f64 	%p21, %fd9, 0d7FF0000000000000;
	@%p21 bra 	$L__BB0_11;
	setp.lt.s32 	%p22, %r7, 0;
	selp.b32 	%r34, %r5, %r4, %p1;
	selp.b32 	%r35, %r34, %r4, %p22;
	mov.b32 	%r36, 0;
	mov.b64 	%fd113, {%r36, %r35};
	bra.uni 	$L__BB0_11;
$L__BB0_10:
	mov.f64 	%fd62, 0d4000000000000000;
	add.rn.f64 	%fd113, %fd8, %fd62;
$L__BB0_11:
	setp.lt.s32 	%p23, %r2, 0;
	setp.eq.s32 	%p24, %r3, 1062207488;
	setp.eq.f64 	%p26, %fd8, 0d3FF0000000000000;
	selp.f64 	%fd63, 0d3FF0000000000000, %fd113, %p26;
	add.f64 	%fd14, %fd7, %fd63;
	ld.global.u32 	%r37, [%rd2+8];
	cvt.rn.f64.s32 	%fd64, %r37;
	ld.global.f64 	%fd65, [%rd1+16];
	sub.f64 	%fd15, %fd64, %fd65;
	{
	.reg .b32 %temp; 
	mov.b64 	{%temp, %r8}, %fd15;
	}
	abs.f64 	%fd16, %fd15;
	{ // callseq 2, 0
	.param .b64 param0;
	st.param.f64 	[param0], %fd16;
	.param .b64 retval0;
	call.uni (retval0), 
	__internal_accurate_pow, 
	(
	param0
	);
	ld.param.f64 	%fd66, [retval0];
	} // callseq 2
	setp.lt.s32 	%p27, %r8, 0;
	neg.f64 	%fd68, %fd66;
	selp.f64 	%fd69, %fd68, %fd66, %p24;
	selp.f64 	%fd70, %fd69, %fd66, %p27;
	setp.eq.f64 	%p28, %fd15, 0d0000000000000000;
	selp.b32 	%r38, %r8, 0, %p24;
	or.b32  	%r39, %r38, 2146435072;
	selp.b32 	%r40, %r39, %r38, %p23;
	mov.b32 	%r41, 0;
	mov.b64 	%fd71, {%r41, %r40};
	selp.f64 	%fd114, %fd71, %fd70, %p28;
	add.f64 	%fd72, %fd15, 0d4000000000000000;
	{
	.reg .b32 %temp; 
	mov.b64 	{%temp, %r42}, %fd72;
	}
	and.b32  	%r43, %r42, 2146435072;
	setp.ne.s32 	%p29, %r43, 2146435072;
	@%p29 bra 	$L__BB0_16;
	setp.nan.f64 	%p30, %fd15, %fd15;
	@%p30 bra 	$L__BB0_15;
	setp.neu.f64 	%p31, %fd16, 0d7FF0000000000000;
	@%p31 bra 	$L__BB0_16;
	setp.lt.s32 	%p32, %r8, 0;
	selp.b32 	%r44, %r5, %r4, %p1;
	selp.b32 	%r45, %r44, %r4, %p32;
	mov.b32 	%r46, 0;
	mov.b64 	%fd114, {%r46, %r45};
	bra.uni 	$L__BB0_16;
$L__BB0_15:
	mov.f64 	%fd73, 0d4000000000000000;
	add.rn.f64 	%fd114, %fd15, %fd73;
$L__BB0_16:
	setp.lt.s32 	%p33, %r2, 0;
	setp.eq.s32 	%p34, %r3, 1062207488;
	setp.eq.f64 	%p36, %fd15, 0d3FF0000000000000;
	selp.f64 	%fd74, 0d3FF0000000000000, %fd114, %p36;
	add.f64 	%fd75, %fd14, %fd74;
	sqrt.rn.f64 	%fd76, %fd75;
	shl.b32 	%r47, %r1, 1;
	cvta.to.global.u64 	%rd9, %rd5;
	mul.wide.u32 	%rd10, %r47, 8;
	add.s64 	%rd3, %rd9, %rd10;
	st.global.f64 	[%rd3], %fd76;
	ld.global.u32 	%r48, [%rd2];
	cvt.rn.f64.s32 	%fd77, %r48;
	ld.global.f64 	%fd78, [%rd1+24];
	sub.f64 	%fd21, %fd77, %fd78;
	{
	.reg .b32 %temp; 
	mov.b64 	{%temp, %r9}, %fd21;
	}
	abs.f64 	%fd22, %fd21;
	{ // callseq 3, 0
	.param .b64 param0;
	st.param.f64 	[param0], %fd22;
	.param .b64 retval0;
	call.uni (retval0), 
	__internal_accurate_pow, 
	(
	param0
	);
	ld.param.f64 	%fd79, [retval0];
	} // callseq 3
	setp.lt.s32 	%p37, %r9, 0;
	neg.f64 	%fd81, %fd79;
	selp.f64 	%fd82, %fd81, %fd79, %p34;
	selp.f64 	%fd83, %fd82, %fd79, %p37;
	setp.eq.f64 	%p38, %fd21, 0d0000000000000000;
	selp.b32 	%r49, %r9, 0, %p34;
	or.b32  	%r50, %r49, 2146435072;
	selp.b32 	%r51, %r50, %r49, %p33;
	mov.b32 	%r52, 0;
	mov.b64 	%fd84, {%r52, %r51};
	selp.f64 	%fd115, %fd84, %fd83, %p38;
	add.f64 	%fd85, %fd21, 0d4000000000000000;
	{
	.reg .b32 %temp; 
	mov.b64 	{%temp, %r53}, %fd85;
	}
	and.b32  	%r54, %r53, 2146435072;
	setp.ne.s32 	%p39, %r54, 2146435072;
	@%p39 bra 	$L__BB0_21;
	setp.nan.f64 	%p40, %fd21, %fd21;
	@%p40 bra 	$L__BB0_20;
	setp.neu.f64 	%p41, %fd22, 0d7FF0000000000000;
	@%p41 bra 	$L__BB0_21;
	setp.lt.s32 	%p42, %r9, 0;
	selp.b32 	%r55, %r5, %r4, %p1;
	selp.b32 	%r56, %r55, %r4, %p42;
	mov.b32 	%r57, 0;
	mov.b64 	%fd115, {%r57, %r56};
	bra.uni 	$L__BB0_21;
$L__BB0_20:
	mov.f64 	%fd86, 0d4000000000000000;
	add.rn.f64 	%fd115, %fd21, %fd86;
$L__BB0_21:
	setp.lt.s32 	%p43, %r2, 0;
	setp.eq.s32 	%p44, %r3, 1062207488;
	setp.eq.f64 	%p46, %fd21, 0d3FF0000000000000;
	add.f64 	%fd87, %fd115, 0d0000000000000000;
	selp.f64 	%fd27, 0d3FF0000000000000, %fd87, %p46;
	ld.global.u32 	%r58, [%rd2+4];
	cvt.rn.f64.s32 	%fd88, %r58;
	ld.global.f64 	%fd89, [%rd1+32];
	sub.f64 	%fd28, %fd88, %fd89;
	{
	.reg .b32 %temp; 
	mov.b64 	{%temp, %r10}, %fd28;
	}
	abs.f64 	%fd29, %fd28;
	{ // callseq 4, 0
	.param .b64 param0;
	st.param.f64 	[param0], %fd29;
	.param .b64 retval0;
	call.uni (retval0), 
	__internal_accurate_pow, 
	(
	param0
	);
	ld.param.f64 	%fd90, [retval0];
	} // callseq 4
	setp.lt.s32 	%p47, %r10, 0;
	neg.f64 	%fd92, %fd90;
	selp.f64 	%fd93, %fd92, %fd90, %p44;
	selp.f64 	%fd94, %fd93, %fd90, %p47;
	setp.eq.f64 	%p48, %fd28, 0d0000000000000000;
	selp.b32 	%r59, %r10, 0, %p44;
	or.b32  	%r60, %r59, 2146435072;
	selp.b32 	%r61, %r60, %r59, %p43;
	mov.b32 	%r62, 0;
	mov.b64 	%fd95, {%r62, %r61};
	selp.f64 	%fd116, %fd95, %fd94, %p48;
	add.f64 	%fd96, %fd28, 0d4000000000000000;
	{
	.reg .b32 %temp; 
	mov.b64 	{%temp, %r63}, %fd96;
	}
	and.b32  	%r64, %r63, 2146435072;
	setp.ne.s32 	%p49, %r64, 2146435072;
	@%p49 bra 	$L__BB0_26;
	setp.nan.f64 	%p50, %fd28, %fd28;
	@%p50 bra 	$L__BB0_25;
	setp.neu.f64 	%p51, %fd29, 0d7FF0000000000000;
	@%p51 bra 	$L__BB0_26;
	setp.lt.s32 	%p52, %r10, 0;
	selp.b32 	%r65, %r5, %r4, %p1;
	selp.b32 	%r66, %r65, %r4, %p52;
	mov.b32 	%r67, 0;
	mov.b64 	%fd116, {%r67, %r66};
	bra.uni 	$L__BB0_26;
$L__BB0_25:
	mov.f64 	%fd97, 0d4000000000000000;
	add.rn.f64 	%fd116, %fd28, %fd97;
$L__BB0_26:
	setp.lt.s32 	%p53, %r2, 0;
	setp.eq.s32 	%p54, %r3, 1062207488;
	setp.eq.f64 	%p56, %fd28, 0d3FF0000000000000;
	selp.f64 	%fd98, 0d3FF0000000000000, %fd116, %p56;
	add.f64 	%fd34, %fd27, %fd98;
	ld.global.u32 	%r68, [%rd2+8];
	cvt.rn.f64.s32 	%fd99, %r68;
	ld.global.f64 	%fd100, [%rd1+40];
	sub.f64 	%fd35, %fd99, %fd100;
	{
	.reg .b32 %temp; 
	mov.b64 	{%temp, %r11}, %fd35;
	}
	abs.f64 	%fd36, %fd35;
	{ // callseq 5, 0
	.param .b64 param0;
	st.param.f64 	[param0], %fd36;
	.param .b64 retval0;
	call.uni (retval0), 
	__internal_accurate_pow, 
	(
	param0
	);
	ld.param.f64 	%fd101, [retval0];
	} // callseq 5
	setp.lt.s32 	%p57, %r11, 0;
	neg.f64 	%fd103, %fd101;
	selp.f64 	%fd104, %fd103, %fd101, %p54;
	selp.f64 	%fd105, %fd104, %fd101, %p57;
	setp.eq.f64 	%p58, %fd35, 0d0000000000000000;
	selp.b32 	%r69, %r11, 0, %p54;
	or.b32  	%r70, %r69, 2146435072;
	selp.b32 	%r71, %r70, %r69, %p53;
	mov.b32 	%r72, 0;
	mov.b64 	%fd106, {%r72, %r71};
	selp.f64 	%fd117, %fd106, %fd105, %p58;
	add.f64 	%fd107, %fd35, 0d4000000000000000;
	{
	.reg .b32 %temp; 
	mov.b64 	{%temp, %r73}, %fd107;
	}
	and.b32  	%r74, %r73, 2146435072;
	setp.ne.s32 	%p59, %r74, 2146435072;
	@%p59 bra 	$L__BB0_31;
	setp.nan.f64 	%p60, %fd35, %fd35;
	@%p60 bra 	$L__BB0_30;
	setp.neu.f64 	%p61, %fd36, 0d7FF0000000000000;
	@%p61 bra 	$L__BB0_31;
	setp.lt.s32 	%p62, %r11, 0;
	selp.b32 	%r75, %r5, %r4, %p1;
	selp.b32 	%r76, %r75, %r4, %p62;
	mov.b32 	%r77, 0;
	mov.b64 	%fd117, {%r77, %r76};
	bra.uni 	$L__BB0_31;
$L__BB0_30:
	mov.f64 	%fd108, 0d4000000000000000;
	add.rn.f64 	%fd117, %fd35, %fd108;
$L__BB0_31:
	setp.eq.f64 	%p63, %fd35, 0d3FF0000000000000;
	selp.f64 	%fd109, 0d3FF0000000000000, %fd117, %p63;
	add.f64 	%fd110, %fd34, %fd109;
	sqrt.rn.f64 	%fd111, %fd110;
	st.global.f64 	[%rd3+8], %fd111;
$L__BB0_32:
	ret;

}
	// .globl	_Z6assignPKdPi
.visible .entry _Z6assignPKdPi(
	.param .u64 .ptr .align 1 _Z6assignPKdPi_param_0,
	.param .u64 .ptr .align 1 _Z6assignPKdPi_param_1
)
{
	.reg .pred 	%p<4>;
	.reg .b32 	%r<8>;
	.reg .b64 	%rd<9>;
	.reg .b64 	%fd<4>;

	ld.param.u64 	%rd1, [_Z6assignPKdPi_param_0];
	ld.param.u64 	%rd2, [_Z6assignPKdPi_param_1];
	mov.u32 	%r2, %ctaid.x;
	mov.u32 	%r3, %ntid.x;
	mov.u32 	%r4, %tid.x;
	mad.lo.s32 	%r1, %r2, %r3, %r4;
	setp.gt.u32 	%p1, %r1, 199;
	@%p1 bra 	$L__BB1_2;
	cvta.to.global.u64 	%rd3, %rd2;
	cvta.to.global.u64 	%rd4, %rd1;
	shl.b32 	%r5, %r1, 1;
	mul.wide.u32 	%rd5, %r5, 8;
	add.s64 	%rd6, %rd4, %rd5;
	ld.global.f64 	%fd1, [%rd6];
	setp.geu.f64 	%p2, %fd1, 0d47EFFFFFE0000000;
	selp.f64 	%fd2, 0d47EFFFFFE0000000, %fd1, %p2;
	selp.s32 	%r6, -1, 0, %p2;
	ld.global.f64 	%fd3, [%rd6+8];
	setp.lt.f64 	%p3, %fd3, %fd2;
	selp.b32 	%r7, 1, %r6, %p3;
	mul.wide.u32 	%rd7, %r1, 4;
	add.s64 	%rd8, %rd3, %rd7;
	st.global.u32 	[%rd8], %r7;
$L__BB1_2:
	ret;

}
	// .globl	_Z12newCentroidsPKiS0_Pd
.visible .entry _Z12newCentroidsPKiS0_Pd(
	.param .u64 .ptr .align 1 _Z12newCentroidsPKiS0_Pd_param_0,
	.param .u64 .ptr .align 1 _Z12newCentroidsPKiS0_Pd_param_1,
	.param .u64 .ptr .align 1 _Z12newCentroidsPKiS0_Pd_param_2
)
{
	.reg .pred 	%p<11>;
	.reg .b32 	%r<146>;
	.reg .b64 	%rd<17>;
	.reg .b64 	%fd<8>;

	ld.param.u64 	%rd7, [_Z12newCentroidsPKiS0_Pd_param_0];
	ld.param.u64 	%rd8, [_Z12newCentroidsPKiS0_Pd_param_1];
	ld.param.u64 	%rd9, [_Z12newCentroidsPKiS0_Pd_param_2];
	mov.u32 	%r72, %ctaid.x;
	mov.u32 	%r73, %ntid.x;
	mov.u32 	%r74, %tid.x;
	mad.lo.s32 	%r1, %r72, %r73, %r74;
	setp.gt.u32 	%p1, %r1, 1;
	@%p1 bra 	$L__BB2_20;
	cvta.to.global.u64 	%rd10, %rd8;
	add.s64 	%rd16, %rd10, 16;
	cvta.to.global.u64 	%rd11, %rd7;
	add.s64 	%rd15, %rd11, 48;
	mov.b32 	%r114, 0;
	mov.u32 	%r115, %r114;
	mov.u32 	%r116, %r114;
	mov.u32 	%r112, %r114;
	mov.u32 	%r117, %r114;
$L__BB2_2:
	ld.global.u32 	%r76, [%rd16+-16];
	setp.ne.s32 	%p2, %r76, %r1;
	@%p2 bra 	$L__BB2_4;
	ld.global.u32 	%r77, [%rd15+-48];
	add.s32 	%r116, %r116, %r77;
	ld.global.u32 	%r78, [%rd15+-44];
	add.s32 	%r115, %r115, %r78;
	ld.global.u32 	%r79, [%rd15+-40];
	add.s32 	%r114, %r114, %r79;
	add.s32 	%r117, %r117, 1;
$L__BB2_4:
	ld.global.u32 	%r80, [%rd16+-12];
	setp.ne.s32 	%p3, %r80, %r1;
	@%p3 bra 	$L__BB2_6;
	ld.global.u32 	%r81, [%rd15+-36];
	add.s32 	%r116, %r116, %r81;
	ld.global.u32 	%r82, [%rd15+-32];
	add.s32 	%r115, %r115, %r82;
	ld.global.u32 	%r83, [%rd15+-28];
	add.s32 	%r114, %r114, %r83;
	add.s32 	%r117, %r117, 1;
$L__BB2_6:
	ld.global.u32 	%r84, [%rd16+-8];
	setp.ne.s32 	%p4, %r84, %r1;
	@%p4 bra 	$L__BB2_8;
	ld.global.u32 	%r85, [%rd15+-24];
	add.s32 	%r116, %r116, %r85;
	ld.global.u32 	%r86, [%rd15+-20];
	add.s32 	%r115, %r115, %r86;
	ld.global.u32 	%r87, [%rd15+-16];
	add.s32 	%r114, %r114, %r87;
	add.s32 	%r117, %r117, 1;
$L__BB2_8:
	ld.global.u32 	%r88, [%rd16+-4];
	setp.ne.s32 	%p5, %r88, %r1;
	@%p5 bra 	$L__BB2_10;
	ld.global.u32 	%r89, [%rd15+-12];
	add.s32 	%r116, %r116, %r89;
	ld.global.u32 	%r90, [%rd15+-8];
	add.s32 	%r115, %r115, %r90;
	ld.global.u32 	%r91, [%rd15+-4];
	add.s32 	%r114, %r114, %r91;
	add.s32 	%r117, %r117, 1;
$L__BB2_10:
	ld.global.u32 	%r92, [%rd16];
	setp.ne.s32 	%p6, %r92, %r1;
	@%p6 bra 	$L__BB2_12;
	ld.global.u32 	%r93, [%rd15];
	add.s32 	%r116, %r116, %r93;
	ld.global.u32 	%r94, [%rd15+4];
	add.s32 	%r115, %r115, %r94;
	ld.global.u32 	%r95, [%rd15+8];
	add.s32 	%r114, %r114, %r95;
	add.s32 	%r117, %r117, 1;
$L__BB2_12:
	ld.global.u32 	%r96, [%rd16+4];
	setp.ne.s32 	%p7, %r96, %r1;
	@%p7 bra 	$L__BB2_14;
	ld.global.u32 	%r97, [%rd15+12];
	add.s32 	%r116, %r116, %r97;
	ld.global.u32 	%r98, [%rd15+16];
	add.s32 	%r115, %r115, %r98;
	ld.global.u32 	%r99, [%rd15+20];
	add.s32 	%r114, %r114, %r99;
	add.s32 	%r117, %r117, 1;
$L__BB2_14:
	ld.global.u32 	%r100, [%rd16+8];
	setp.ne.s32 	%p8, %r100, %r1;
	@%p8 bra 	$L__BB2_16;
	ld.global.u32 	%r101, [%rd15+24];
	add.s32 	%r116, %r116, %r101;
	ld.global.u32 	%r102, [%rd15+28];
	add.s32 	%r115, %r115, %r102;
	ld.global.u32 	%r103, [%rd15+32];
	add.s32 	%r114, %r114, %r103;
	add.s32 	%r117, %r117, 1;
$L__BB2_16:
	ld.global.u32 	%r104, [%rd16+12];
	setp.ne.s32 	%p9, %r104, %r1;
	@%p9 bra 	$L__BB2_18;
	ld.global.u32 	%r105, [%rd15+36];
	add.s32 	%r116, %r116, %r105;
	ld.global.u32 	%r106, [%rd15+40];
	add.s32 	%r115, %r115, %r106;
	ld.global.u32 	%r107, [%rd15+44];
	add.s32 	%r114, %r114, %r107;
	add.s32 	%r117, %r117, 1;
$L__BB2_18:
	add.s32 	%r112, %r112, 8;
	add.s64 	%rd16, %rd16, 32;
	add.s64 	%rd15, %rd15, 96;
	setp.ne.s32 	%p10, %r112, 200;
	@%p10 bra 	$L__BB2_2;
	mul.lo.s32 	%r108, %r1, 3;
	cvt.rn.f64.s32 	%fd1, %r117;
	cvt.rn.f64.s32 	%fd2, %r116;
	div.rn.f64 	%fd3, %fd2, %fd1;
	cvta.to.global.u64 	%rd12, %rd9;
	mul.wide.u32 	%rd13, %r108, 8;
	add.s64 	%rd14, %rd12, %rd13;
	st.global.f64 	[%rd14], %fd3;
	cvt.rn.f64.s32 	%fd4, %r115;
	div.rn.f64 	%fd5, %fd4, %fd1;
	st.global.f64 	[%rd14+8], %fd5;
	cvt.rn.f64.s32 	%fd6, %r114;
	div.rn.f64 	%fd7, %fd6, %fd1;
	st.global.f64 	[%rd14+16], %fd7;
$L__BB2_20:
	ret;

}
.func  (.param .b64 func_retval0) __internal_accurate_pow(
	.param .b64 __internal_accurate_pow_param_0
)
{
	.reg .pred 	%p<8>;
	.reg .b32 	%r<49>;
	.reg .b32 	%f<3>;
	.reg .b64 	%fd<109>;

	ld.param.f64 	%fd10, [__internal_accurate_pow_param_0];
	{
	.reg .b32 %temp; 
	mov.b64 	{%temp, %r46}, %fd10;
	}
	{
	.reg .b32 %temp; 
	mov.b64 	{%r45, %temp}, %fd10;
	}
	shr.u32 	%r47, %r46, 20;
	setp.gt.u32 	%p1, %r46, 1048575;
	@%p1 bra 	$L__BB3_2;
	mul.f64 	%fd11, %fd10, 0d4350000000000000;
	{
	.reg .b32 %temp; 
	mov.b64 	{%temp, %r46}, %fd11;
	}
	{
	.reg .b32 %temp; 
	mov.b64 	{%r45, %temp}, %fd11;
	}
	shr.u32 	%r16, %r46, 20;
	add.s32 	%r47, %r16, -54;
$L__BB3_2:
	add.s32 	%r48, %r47, -1023;
	and.b32  	%r17, %r46, -2146435073;
	or.b32  	%r18, %r17, 1072693248;
	mov.b64 	%fd107, {%r45, %r18};
	setp.lt.u32 	%p2, %r18, 1073127583;
	@%p2 bra 	$L__BB3_4;
	{
	.reg .b32 %temp; 
	mov.b64 	{%r19, %temp}, %fd107;
	}
	{
	.reg .b32 %temp; 
	mov.b64 	{%temp, %r20}, %fd107;
	}
	add.s32 	%r21, %r20, -1048576;
	mov.b64 	%fd107, {%r19, %r21};
	add.s32 	%r48, %r47, -1022;
$L__BB3_4:
	add.f64 	%fd12, %fd107, 0dBFF0000000000000;
	add.f64 	%fd13, %fd107, 0d3FF0000000000000;
	rcp.approx.ftz.f64 	%fd14, %fd13;
	neg.f64 	%fd15, %fd13;
	fma.rn.f64 	%fd16, %fd15, %fd14, 0d3FF0000000000000;
	fma.rn.f64 	%fd17, %fd16, %fd16, %fd16;
	fma.rn.f64 	%fd18, %fd17, %fd14, %fd14;
	mul.f64 	%fd19, %fd12, %fd18;
	fma.rn.f64 	%fd20, %fd12, %fd18, %fd19;
	mul.f64 	%fd21, %fd20, %fd20;
	fma.rn.f64 	%fd22, %fd21, 0d3EB0F5FF7D2CAFE2, 0d3ED0F5D241AD3B5A;
	fma.rn.f64 	%fd23, %fd22, %fd21, 0d3EF3B20A75488A3F;
	fma.rn.f64 	%fd24, %fd23, %fd21, 0d3F1745CDE4FAECD5;
	fma.rn.f64 	%fd25, %fd24, %fd21, 0d3F3C71C7258A578B;
	fma.rn.f64 	%fd26, %fd25, %fd21, 0d3F6249249242B910;
	fma.rn.f64 	%fd27, %fd26, %fd21, 0d3F89999999999DFB;
	sub.f64 	%fd28, %fd12, %fd20;
	add.f64 	%fd29, %fd28, %fd28;
	neg.f64 	%fd30, %fd20;
	fma.rn.f64 	%fd31, %fd30, %fd12, %fd29;
	mul.f64 	%fd32, %fd18, %fd31;
	fma.rn.f64 	%fd33, %fd21, %fd27, 0d3FB5555555555555;
	mov.f64 	%fd34, 0d3FB5555555555555;
	sub.f64 	%fd35, %fd34, %fd33;
	fma.rn.f64 	%fd36, %fd21, %fd27, %fd35;
	add.f64 	%fd37, %fd36, 0dBC46A4CB00B9E7B0;
	add.f64 	%fd38, %fd33, %fd37;
	sub.f64 	%fd39, %fd33, %fd38;
	add.f64 	%fd40, %fd37, %fd39;
	mul.rn.f64 	%fd41, %fd20, %fd20;
	neg.f64 	%fd42, %fd41;
	fma.rn.f64 	%fd43, %fd20, %fd20, %fd42;
	{
	.reg .b32 %temp; 
	mov.b64 	{%r22, %temp}, %fd32;
	}
	{
	.reg .b32 %temp; 
	mov.b64 	{%temp, %r23}, %fd32;
	}
	add.s32 	%r24, %r23, 1048576;
	mov.b64 	%fd44, {%r22, %r24};
	fma.rn.f64 	%fd45, %fd20, %fd44, %fd43;
	mul.rn.f64 	%fd46, %fd41, %fd20;
	neg.f64 	%fd47, %fd46;
	fma.rn.f64 	%fd48, %fd41, %fd20, %fd47;
	fma.rn.f64 	%fd49, %fd41, %fd32, %fd48;
	fma.rn.f64 	%fd50, %fd45, %fd20, %fd49;
	mul.rn.f64 	%fd51, %fd38, %fd46;
	neg.f64 	%fd52, %fd51;
	fma.rn.f64 	%fd53, %fd38, %fd46, %fd52;
	fma.rn.f64 	%fd54, %fd38, %fd50, %fd53;
	fma.rn.f64 	%fd55, %fd40, %fd46, %fd54;
	add.f64 	%fd56, %fd51, %fd55;
	sub.f64 	%fd57, %fd51, %fd56;
	add.f64 	%fd58, %fd55, %fd57;
	add.f64 	%fd59, %fd20, %fd56;
	sub.f64 	%fd60, %fd20, %fd59;
	add.f64 	%fd61, %fd56, %fd60;
	add.f64 	%fd62, %fd58, %fd61;
	add.f64 	%fd63, %fd32, %fd62;
	add.f64 	%fd64, %fd59, %fd63;
	sub.f64 	%fd65, %fd59, %fd64;
	add.f64 	%fd66, %fd63, %fd65;
	xor.b32  	%r25, %r48, -2147483648;
	mov.b32 	%r26, 1127219200;
	mov.b64 	%fd67, {%r25, %r26};
	mov.b32 	%r27, -2147483648;
	mov.b64 	%fd68, {%r27, %r26};
	sub.f64 	%fd69, %fd67, %fd68;
	fma.rn.f64 	%fd70, %fd69, 0d3FE62E42FEFA39EF, %fd64;
	fma.rn.f64 	%fd71, %fd69, 0dBFE62E42FEFA39EF, %fd70;
	sub.f64 	%fd72, %fd71, %fd64;
	sub.f64 	%fd73, %fd66, %fd72;
	fma.rn.f64 	%fd74, %fd69, 0d3C7ABC9E3B39803F, %fd73;
	add.f64 	%fd75, %fd70, %fd74;
	sub.f64 	%fd76, %fd70, %fd75;
	add.f64 	%fd77, %fd74, %fd76;
	mov.f64 	%fd78, 0d4000000000000000;
	{
	.reg .b32 %temp; 
	mov.b64 	{%temp, %r28}, %fd78;
	}
	{
	.reg .b32 %temp; 
	mov.b64 	{%r29, %temp}, %fd78;
	}
	shl.b32 	%r30, %r28, 1;
	setp.gt.u32 	%p3, %r30, -33554433;
	and.b32  	%r31, %r28, -15728641;
	selp.b32 	%r32, %r31, %r28, %p3;
	mov.b64 	%fd79, {%r29, %r32};
	mul.rn.f64 	%fd80, %fd75, %fd79;
	neg.f64 	%fd81, %fd80;
	fma.rn.f64 	%fd82, %fd75, %fd79, %fd81;
	fma.rn.f64 	%fd83, %fd77, %fd79, %fd82;
	add.f64 	%fd4, %fd80, %fd83;
	sub.f64 	%fd84, %fd80, %fd4;
	add.f64 	%fd5, %fd83, %fd84;
	fma.rn.f64 	%fd85, %fd4, 0d3FF71547652B82FE, 0d4338000000000000;
	{
	.reg .b32 %temp; 
	mov.b64 	{%r13, %temp}, %fd85;
	}
	mov.f64 	%fd86, 0dC338000000000000;
	add.rn.f64 	%fd87, %fd85, %fd86;
	fma.rn.f64 	%fd88, %fd87, 0dBFE62E42FEFA39EF, %fd4;
	fma.rn.f64 	%fd89, %fd87, 0dBC7ABC9E3B39803F, %fd88;
	fma.rn.f64 	%fd90, %fd89, 0d3E5ADE1569CE2BDF, 0d3E928AF3FCA213EA;
	fma.rn.f64 	%fd91, %fd90, %fd89, 0d3EC71DEE62401315;
	fma.rn.f64 	%fd92, %fd91, %fd89, 0d3EFA01997C89EB71;
	fma.rn.f64 	%fd93, %fd92, %fd89, 0d3F2A01A014761F65;
	fma.rn.f64 	%fd94, %fd93, %fd89, 0d3F56C16C1852B7AF;
	fma.rn.f64 	%fd95, %fd94, %fd89, 0d3F81111111122322;
	fma.rn.f64 	%fd96, %fd95, %fd89, 0d3FA55555555502A1;
	fma.rn.f64 	%fd97, %fd96, %fd89, 0d3FC5555555555511;
	fma.rn.f64 	%fd98, %fd97, %fd89, 0d3FE000000000000B;
	fma.rn.f64 	%fd99, %fd98, %fd89, 0d3FF0000000000000;
	fma.rn.f64 	%fd100, %fd99, %fd89, 0d3FF0000000000000;
	{
	.reg .b32 %temp; 
	mov.b64 	{%r14, %temp}, %fd100;
	}
	{
	.reg .b32 %temp; 
	mov.b64 	{%temp, %r15}, %fd100;
	}
	shl.b32 	%r33, %r13, 20;
	add.s32 	%r34, %r33, %r15;
	mov.b64 	%fd108, {%r14, %r34};
	{
	.reg .b32 %temp; 
	mov.b64 	{%temp, %r35}, %fd4;
	}
	mov.b32 	%f2, %r35;
	abs.f32 	%f1, %f2;
	setp.lt.f32 	%p4, %f1, 0f4086232B;
	@%p4 bra 	$L__BB3_7;
	setp.lt.f64 	%p5, %fd4, 0d0000000000000000;
	add.f64 	%fd101, %fd4, 0d7FF0000000000000;
	selp.f64 	%fd108, 0d0000000000000000, %fd101, %p5;
	setp.geu.f32 	%p6, %f1, 0f40874800;
	@%p6 bra 	$L__BB3_7;
	shr.u32 	%r36, %r13, 31;
	add.s32 	%r37, %r13, %r36;
	shr.s32 	%r38, %r37, 1;
	shl.b32 	%r39, %r38, 20;
	add.s32 	%r40, %r15, %r39;
	mov.b64 	%fd102, {%r14, %r40};
	sub.s32 	%r41, %r13, %r38;
	shl.b32 	%r42, %r41, 20;
	add.s32 	%r43, %r42, 1072693248;
	mov.b32 	%r44, 0;
	mov.b64 	%fd103, {%r44, %r43};
	mul.f64 	%fd108, %fd103, %fd102;
$L__BB3_7:
	abs.f64 	%fd104, %fd108;
	setp.eq.f64 	%p7, %fd104, 0d7FF0000000000000;
	fma.rn.f64 	%fd105, %fd108, %fd5, %fd108;
	selp.f64 	%fd106, %fd108, %fd105, %p7;
	st.param.f64 	[func_retval0], %fd106;
	ret;

}


// ===== COMPILED SASS (sm_100) =====

	.target	sm_100

	.elftype	@"ET_EXEC"


//--------------------- .note.nv.tkinfo           --------------------------
	.section	.note.nv.tkinfo,"",@"SHT_NOTE"
	.sectionflags	@"SHF_NOTE_NV_TKINFO"
	.tkinfo
        /*0018*/ 	.word	0x00000002
        /*0030*/ 	.string	""
        /*0030*/ 	.string	"ptxas"
        /*0030*/ 	.string	"Cuda compilation tools, release 13.0, V13.0.88"
        /*0030*/ 	.string	"Build cuda_13.0.r13.0/compiler.36424714_0"
        /*0030*/ 	.string	"-arch sm_100 -m 64 "



//--------------------- .note.nv.cuinfo           --------------------------
	.section	.note.nv.cuinfo,"",@"SHT_NOTE"
	.sectionflags	@"SHF_NOTE_NV_CUINFO"
        /*0018*/ 	.short	0x0002
        /*001a*/ 	.short	0x0064
        /*001c*/ 	.short	0x0082
	.zero		2


//--------------------- .nv.info                  --------------------------
	.section	.nv.info,"",@"SHT_CUDA_INFO"
	.align	4


	//----- nvinfo : EIATTR_REGCOUNT
	.align		4
        /*0000*/ 	.byte	0x04, 0x2f
        /*0002*/ 	.short	(.L_1 - .L_0)
	.align		4
.L_0:
        /*0004*/ 	.word	index@(_Z8distancePKiPdPKd)
        /*0008*/ 	.word	0x00000020


	//----- nvinfo : EIATTR_FRAME_SIZE
	.align		4
.L_1:
        /*000c*/ 	.byte	0x04, 0x11
        /*000e*/ 	.short	(.L_3 - .L_2)
	.align		4
.L_2:
        /*0010*/ 	.word	index@($_Z8distancePKiPdPKd$__internal_accurate_pow)
        /*0014*/ 	.word	0x00000000


	//----- nvinfo : EIATTR_FRAME_SIZE
	.align		4
.L_3:
        /*0018*/ 	.byte	0x04, 0x11
        /*001a*/ 	.short	(.L_5 - .L_4)
	.align		4
.L_4:
        /*001c*/ 	.word	index@($__internal_1_$__cuda_sm20_dsqrt_rn_f64_mediumpath_v1)
        /*0020*/ 	.word	0x00000000


	//----- nvinfo : EIATTR_FRAME_SIZE
	.align		4
.L_5:
        /*0024*/ 	.byte	0x04, 0x11
        /*0026*/ 	.short	(.L_7 - .L_6)
	.align		4
.L_6:
        /*0028*/ 	.word	index@(_Z8distancePKiPdPKd)
        /*002c*/ 	.word	0x00000000


	//----- nvinfo : EIATTR_REGCOUNT
	.align		4
.L_7:
        /*0030*/ 	.byte	0x04, 0x2f
        /*0032*/ 	.short	(.L_9 - .L_8)
	.align		4
.L_8:
        /*0034*/ 	.word	index@(_Z6assignPKdPi)
        /*0038*/ 	.word	0x0000000e


	//----- nvinfo : EIATTR_FRAME_SIZE
	.align		4
.L_9:
        /*003c*/ 	.byte	0x04, 0x11
        /*003e*/ 	.short	(.L_11 - .L_10)
	.align		4
.L_10:
        /*0040*/ 	.word	index@(_Z6assignPKdPi)
        /*0044*/ 	.word	0x00000000


	//----- nvinfo : EIATTR_REGCOUNT
	.align		4
.L_11:
        /*0048*/ 	.byte	0x04, 0x2f
        /*004a*/ 	.short	(.L_13 - .L_12)
	.align		4
.L_12:
        /*004c*/ 	.word	index@(_Z12newCentroidsPKiS0_Pd)
        /*0050*/ 	.word	0x0000001f


	//----- nvinfo : EIATTR_FRAME_SIZE
	.align		4
.L_13:
        /*0054*/ 	.byte	0x04, 0x11
        /*0056*/ 	.short	(.L_15 - .L_14)
	.align		4
.L_14:
        /*0058*/ 	.word	index@($__internal_0_$__cuda_sm20_div_rn_f64_full)
        /*005c*/ 	.word	0x00000000


	//----- nvinfo : EIATTR_FRAME_SIZE
	.align		4
.L_15:
        /*0060*/ 	.byte	0x04, 0x11
        /*0062*/ 	.short	(.L_17 - .L_16)
	.align		4
.L_16:
        /*0064*/ 	.word	index@(_Z12newCentroidsPKiS0_Pd)
        /*0068*/ 	.word	0x00000000


	//----- nvinfo : EIATTR_MIN_STACK_SIZE
	.align		4
.L_17:
        /*006c*/ 	.byte	0x04, 0x12
        /*006e*/ 	.short	(.L_19 - .L_18)
	.align		4
.L_18:
        /*0070*/ 	.word	index@(_Z12newCentroidsPKiS0_Pd)
        /*0074*/ 	.word	0x00000000


	//----- nvinfo : EIATTR_MIN_STACK_SIZE
	.align		4
.L_19:
        /*0078*/ 	.byte	0x04, 0x12
        /*007a*/ 	.short	(.L_21 - .L_20)
	.align		4
.L_20:
        /*007c*/ 	.word	index@(_Z6assignPKdPi)
        /*0080*/ 	.word	0x00000000


	//----- nvinfo : EIATTR_MIN_STACK_SIZE
	.align		4
.L_21:
        /*0084*/ 	.byte	0x04, 0x12
        /*0086*/ 	.short	(.L_23 - .L_22)
	.align		4
.L_22:
        /*0088*/ 	.word	index@(_Z8distancePKiPdPKd)
        /*008c*/ 	.word	0x00000000
.L_23:


//--------------------- .nv.compat                --------------------------
	.section	.nv.compat,"",@"SHT_CUDA_COMPAT_INFO"
	.align	4
        /*0000*/ 	.byte	0x02, 0x09, 0x00, 0x00, 0x02, 0x02, 0x01, 0x00, 0x02, 0x05, 0x05, 0x00, 0x03, 0x07, 0x01, 0x01
        /*0010*/ 	.byte	0x02, 0x03, 0x00, 0x00, 0x02, 0x06, 0x01, 0x00, 0x04, 0x0b, 0x08, 0x00, 0x01, 0x00, 0x00, 0x00
        /*0020*/ 	.byte	0x00, 0x00, 0x00, 0x00


//--------------------- .nv.info._Z12newCentroidsPKiS0_Pd --------------------------
	.section	.nv.info._Z12newCentroidsPKiS0_Pd,"",@"SHT_CUDA_INFO"
	.sectionflags	@""
	.align	4


	//----- nvinfo : EIATTR_CUDA_API_VERSION
	.align		4
        /*0000*/ 	.byte	0x04, 0x37
        /*0002*/ 	.short	(.L_25 - .L_24)
.L_24:
        /*0004*/ 	.word	0x00000082


	//----- nvinfo : EIATTR_KPARAM_INFO
	.align		4
.L_25:
        /*0008*/ 	.byte	0x04, 0x17
        /*000a*/ 	.short	(.L_27 - .L_26)
.L_26:
        /*000c*/ 	.word	0x00000000
        /*0010*/ 	.short	0x0002
        /*0012*/ 	.short	0x0010
        /*0014*/ 	.byte	0x00, 0xf5, 0x21, 0x00


	//----- nvinfo : EIATTR_KPARAM_INFO
	.align		4
.L_27:
        /*0018*/ 	.byte	0x04, 0x17
        /*001a*/ 	.short	(.L_29 - .L_28)
.L_28:
        /*001c*/ 	.word	0x00000000
        /*0020*/ 	.short	0x0001
        /*0022*/ 	.short	0x0008
        /*0024*/ 	.byte	0x00, 0xf5, 0x21, 0x00


	//----- nvinfo : EIATTR_KPARAM_INFO
	.align		4
.L_29:
        /*0028*/ 	.byte	0x04, 0x17
        /*002a*/ 	.short	(.L_31 - .L_30)
.L_30:
        /*002c*/ 	.word	0x00000000
        /*0030*/ 	.short	0x0000
        /*0032*/ 	.short	0x0000
        /*0034*/ 	.byte	0x00, 0xf5, 0x21, 0x00


	//----- nvinfo : EIATTR_SPARSE_MMA_MASK
	.align		4
.L_31:
        /*0038*/ 	.byte	0x03, 0x50
        /*003a*/ 	.short	0x0000


	//----- nvinfo : EIATTR_MAXREG_COUNT
	.align		4
        /*003c*/ 	.byte	0x03, 0x1b
        /*003e*/ 	.short	0x00ff


	//----- nvinfo : EIATTR_MERCURY_ISA_VERSION
	.align		4
        /*0040*/ 	.byte	0x03, 0x5f
        /*0042*/ 	.short	0x0101


	//----- nvinfo : EIATTR_VRC_CTA_INIT_COUNT
	.align		4
        /*0044*/ 	.byte	0x02, 0x4a
	.zero		1
	.zero		1


	//----- nvinfo : EIATTR_EXIT_INSTR_OFFSETS
	.align		4
        /*0048*/ 	.byte	0x04, 0x1c
        /*004a*/ 	.short	(.L_33 - .L_32)


	//   ....[0]....
.L_32:
        /*004c*/ 	.word	0x00000060


	//   ....[1]....
        /*0050*/ 	.word	0x00000b30


	//----- nvinfo : EIATTR_CRS_STACK_SIZE
	.align		4
.L_33:
        /*0054*/ 	.byte	0x04, 0x1e
        /*0056*/ 	.short	(.L_35 - .L_34)
.L_34:
        /*0058*/ 	.word	0x00000000


	//----- nvinfo : EIATTR_CBANK_PARAM_SIZE
	.align		4
.L_35:
        /*005c*/ 	.byte	0x03, 0x19
        /*005e*/ 	.short	0x0018


	//----- nvinfo : EIATTR_PARAM_CBANK
	.align		4
        /*0060*/ 	.byte	0x04, 0x0a
        /*0062*/ 	.short	(.L_37 - .L_36)
	.align		4
.L_36:
        /*0064*/ 	.word	index@(.nv.constant0._Z12newCentroidsPKiS0_Pd)
        /*0068*/ 	.short	0x0380
        /*006a*/ 	.short	0x0018


	//----- nvinfo : EIATTR_SW_WAR
	.align		4
.L_37:
        /*006c*/ 	.byte	0x04, 0x36
        /*006e*/ 	.short	(.L_39 - .L_38)
.L_38:
        /*0070*/ 	.word	0x00000008
.L_39:


//--------------------- .nv.info._Z6assignPKdPi   --------------------------
	.section	.nv.info._Z6assignPKdPi,"",@"SHT_CUDA_INFO"
	.sectionflags	@""
	.align	4


	//----- nvinfo : EIATTR_CUDA_API_VERSION
	.align		4
        /*0000*/ 	.byte	0x04, 0x37
        /*0002*/ 	.short	(.L_41 - .L_40)
.L_40:
        /*0004*/ 	.word	0x00000082


	//----- nvinfo : EIATTR_KPARAM_INFO
	.align		4
.L_41:
        /*0008*/ 	.byte	0x04, 0x17
        /*000a*/ 	.short	(.L_43 - .L_42)
.L_42:
        /*000c*/ 	.word	0x00000000
        /*0010*/ 	.short	0x0001
        /*0012*/ 	.short	0x0008
        /*0014*/ 	.byte	0x00, 0xf5, 0x21, 0x00


	//----- nvinfo : EIATTR_KPARAM_INFO
	.align		4
.L_43:
        /*0018*/ 	.byte	0x04, 0x17
        /*001a*/ 	.short	(.L_45 - .L_44)
.L_44:
        /*001c*/ 	.word	0x00000000
        /*0020*/ 	.short	0x0000
        /*0022*/ 	.short	0x0000
        /*0024*/ 	.byte	0x00, 0xf5, 0x21, 0x00


	//----- nvinfo : EIATTR_SPARSE_MMA_MASK
	.align		4
.L_45:
        /*0028*/ 	.byte	0x03, 0x50
        /*002a*/ 	.short	0x0000


	//----- nvinfo : EIATTR_MAXREG_COUNT
	.align		4
        /*002c*/ 	.byte	0x03, 0x1b
        /*002e*/ 	.short	0x00ff


	//----- nvinfo : EIATTR_MERCURY_ISA_VERSION
	.align		4
        /*0030*/ 	.byte	0x03, 0x5f
        /*0032*/ 	.short	0x0101


	//----- nvinfo : EIATTR_VRC_CTA_INIT_COUNT
	.align		4
        /*0034*/ 	.byte	0x02, 0x4a
	.zero		1
	.zero		1


	//----- nvinfo : EIATTR_EXIT_INSTR_OFFSETS
	.align		4
        /*0038*/ 	.byte	0x04, 0x1c
        /*003a*/ 	.short	(.L_47 - .L_46)


	//   ....[0]....
.L_46:
        /*003c*/ 	.word	0x00000060


	//   ....[1]....
        /*0040*/ 	.word	0x00000180


	//----- nvinfo : EIATTR_CBANK_PARAM_SIZE
	.align		4
.L_47:
        /*0044*/ 	.byte	0x03, 0x19
        /*0046*/ 	.short	0x0010


	//----- nvinfo : EIATTR_PARAM_CBANK
	.align		4
        /*0048*/ 	.byte	0x04, 0x0a
        /*004a*/ 	.short	(.L_49 - .L_48)
	.align		4
.L_48:
        /*004c*/ 	.word	index@(.nv.constant0._Z6assignPKdPi)
        /*0050*/ 	.short	0x0380
        /*0052*/ 	.short	0x0010


	//----- nvinfo : EIATTR_SW_WAR
	.align		4
.L_49:
        /*0054*/ 	.byte	0x04, 0x36
        /*0056*/ 	.short	(.L_51 - .L_50)
.L_50:
        /*0058*/ 	.word	0x00000008
.L_51:


//--------------------- .nv.info._Z8distancePKiPdPKd --------------------------
	.section	.nv.info._Z8distancePKiPdPKd,"",@"SHT_CUDA_INFO"
	.sectionflags	@""
	.align	4


	//----- nvinfo : EIATTR_CUDA_API_VERSION
	.align		4
        /*0000*/ 	.byte	0x04, 0x37
        /*0002*/ 	.short	(.L_53 - .L_52)
.L_52:
        /*0004*/ 	.word	0x00000082


	//----- nvinfo : EIATTR_KPARAM_INFO
	.align		4
.L_53:
        /*0008*/ 	.byte	0x04, 0x17
        /*000a*/ 	.short	(.L_55 - .L_54)
.L_54:
        /*000c*/ 	.word	0x00000000
        /*0010*/ 	.short	0x0002
        /*0012*/ 	.short	0x0010
        /*0014*/ 	.byte	0x00, 0xf5, 0x21, 0x00


	//----- nvinfo : EIATTR_KPARAM_INFO
	.align		4
.L_55:
        /*0018*/ 	.byte	0x04, 0x17
        /*001a*/ 	.short	(.L_57 - .L_56)
.L_56:
        /*001c*/ 	.word	0x00000000
        /*0020*/ 	.short	0x0001
        /*0022*/ 	.short	0x0008
        /*0024*/ 	.byte	0x00, 0xf5, 0x21, 0x00


	//----- nvinfo : EIATTR_KPARAM_INFO
	.align		4
.L_57:
        /*0028*/ 	.byte	0x04, 0x17
        /*002a*/ 	.short	(.L_59 - .L_58)
.L_58:
        /*002c*/ 	.word	0x00000000
        /*0030*/ 	.short	0x0000
        /*0032*/ 	.short	0x0000
        /*0034*/ 	.byte	0x00, 0xf5, 0x21, 0x00


	//----- nvinfo : EIATTR_SPARSE_MMA_MASK
	.align		4
.L_59:
        /*0038*/ 	.byte	0x03, 0x50
        /*003a*/ 	.short	0x0000


	//----- nvinfo : EIATTR_MAXREG_COUNT
	.align		4
        /*003c*/ 	.byte	0x03, 0x1b
        /*003e*/ 	.short	0x00ff


	//----- nvinfo : EIATTR_MERCURY_ISA_VERSION
	.align		4
        /*0040*/ 	.byte	0x03, 0x5f
        /*0042*/ 	.short	0x0101


	//----- nvinfo : EIATTR_VRC_CTA_INIT_COUNT
	.align		4
        /*0044*/ 	.byte	0x02, 0x4a
	.zero		1
	.zero		1


	//----- nvinfo : EIATTR_EXIT_INSTR_OFFSETS
	.align		4
        /*0048*/ 	.byte	0x04, 0x1c
        /*004a*/ 	.short	(.L_61 - .L_60)


	//   ....[0]....
.L_60:
        /*004c*/ 	.word	0x00000060


	//   ....[1]....
        /*0050*/ 	.word	0x00000f90


	//----- nvinfo : EIATTR_CRS_STACK_SIZE
	.align		4
.L_61:
        /*0054*/ 	.byte	0x04, 0x1e
        /*0056*/ 	.short	(.L_63 - .L_62)
.L_62:
        /*0058*/ 	.word	0x00000000


	//----- nvinfo : EIATTR_CBANK_PARAM_SIZE
	.align		4
.L_63:
        /*005c*/ 	.byte	0x03, 0x19
        /*005e*/ 	.short	0x0018


	//----- nvinfo : EIATTR_PARAM_CBANK
	.align		4
        /*0060*/ 	.byte	0x04, 0x0a
        /*0062*/ 	.short	(.L_65 - .L_64)
	.align		4
.L_64:
        /*0064*/ 	.word	index@(.nv.constant0._Z8distancePKiPdPKd)
        /*0068*/ 	.short	0x0380
        /*006a*/ 	.short	0x0018


	//----- nvinfo : EIATTR_SW_WAR
	.align		4
.L_65:
        /*006c*/ 	.byte	0x04, 0x36
        /*006e*/ 	.short	(.L_67 - .L_66)
.L_66:
        /*0070*/ 	.word	0x00000008
.L_67:


//--------------------- .nv.callgraph             --------------------------
	.section	.nv.callgraph,"",@"SHT_CUDA_CALLGRAPH"
	.align	4
	.sectionentsize	8
	.align		4
        /*0000*/ 	.word	0x00000000
	.align		4
        /*0004*/ 	.word	0xffffffff
	.align		4
        /*0008*/ 	.word	0x00000000
	.align		4
        /*000c*/ 	.word	0xfffffffe
	.align		4
        /*0010*/ 	.word	0x00000000
	.align		4
        /*0014*/ 	.word	0xfffffffd
	.align		4
        /*0018*/ 	.word	0x00000000
	.align		4
        /*001c*/ 	.word	0xfffffffc


//--------------------- .text._Z12newCentroidsPKiS0_Pd --------------------------
	.section	.text._Z12newCentroidsPKiS0_Pd,"ax",@progbits
	.align	128
        .global         _Z12newCentroidsPKiS0_Pd
        .type           _Z12newCentroidsPKiS0_Pd,@function
        .size           _Z12newCentroidsPKiS0_Pd,(.L_x_47 - _Z12newCentroidsPKiS0_Pd)
        .other          _Z12newCentroidsPKiS0_Pd,@"STO_CUDA_ENTRY STV_DEFAULT"
_Z12newCentroidsPKiS0_Pd:
.text._Z12newCentroidsPKiS0_Pd:
[----:B------:R-:W-:Y:S01]  /*0000*/  LDC R1, c[0x0][0x37c] ;  /* 0x0000df00ff017b82 */ /* 0x000fe20000000800 */
[----:B------:R-:W0:Y:S07]  /*0010*/  S2R R3, SR_TID.X ;  /* 0x0000000000037919 */ /* 0x000e2e0000002100 */
[----:B------:R-:W0:Y:S08]  /*0020*/  S2UR UR4, SR_CTAID.X ;  /* 0x00000000000479c3 */ /* 0x000e300000002500 */
[----:B------:R-:W0:Y:S02]  /*0030*/  LDC R8, c[0x0][0x360] ;  /* 0x0000d800ff087b82 */ /* 0x000e240000000800 */
[----:B0-----:R-:W-:-:S05]  /*0040*/  IMAD R8, R8, UR4, R3 ;  /* 0x0000000408087c24 */ /* 0x001fca000f8e0203 */
[----:B------:R-:W-:-:S13]  /*0050*/  ISETP.GT.U32.AND P0, PT, R8, 0x1, PT ;  /* 0x000000010800780c */ /* 0x000fda0003f04070 */
[----:B------:R-:W-:Y:S05]  /*0060*/  @P0 EXIT ;  /* 0x000000000000094d */ /* 0x000fea0003800000 */
[----:B------:R-:W0:Y:S01]  /*0070*/  LDCU.128 UR4, c[0x0][0x380] ;  /* 0x00007000ff0477ac */ /* 0x000e220008000c00 */
[----:B------:R-:W-:Y:S02]  /*0080*/  IMAD.MOV.U32 R0, RZ, RZ, RZ ;  /* 0x000000ffff007224 */ /* 0x000fe400078e00ff */
[----:B------:R-:W-:Y:S01]  /*0090*/  IMAD.MOV.U32 R17, RZ, RZ, RZ ;  /* 0x000000ffff117224 */ /* 0x000fe200078e00ff */
[----:B------:R-:W1:Y:S01]  /*00a0*/  LDCU.64 UR8, c[0x0][0x358] ;  /* 0x00006b00ff0877ac */ /* 0x000e620008000a00 */
[----:B------:R-:W-:Y:S02]  /*00b0*/  IMAD.MOV.U32 R9, RZ, RZ, RZ ;  /* 0x000000ffff097224 */ /* 0x000fe400078e00ff */
[----:B------:R-:W-:Y:S01]  /*00c0*/  IMAD.MOV.U32 R6, RZ, RZ, RZ ;  /* 0x000000ffff067224 */ /* 0x000fe200078e00ff */
[----:B0-----:R-:W-:Y:S02]  /*00d0*/  UIADD3 UR6, UP0, UPT, UR6, 0x10, URZ ;  /* 0x0000001006067890 */ /* 0x001fe4000ff1e0ff */
[----:B------:R-:W-:-:S02]  /*00e0*/  UIADD3 UR4, UP1, UPT, UR4, 0x30, URZ ;  /* 0x0000003004047890 */ /* 0x000fc4000ff3e0ff */
[----:B------:R-:W-:Y:S02]  /*00f0*/  UIADD3.X UR7, UPT, UPT, URZ, UR7, URZ, UP0, !UPT ;  /* 0x00000007ff077290 */ /* 0x000fe400087fe4ff */
[----:B------:R-:W-:Y:S01]  /*0100*/  UIADD3.X UR5, UPT, UPT, URZ, UR5, URZ, UP1, !UPT ;  /* 0x00000005ff057290 */ /* 0x000fe20008ffe4ff */
[----:B------:R-:W-:Y:S01]  /*0110*/  IMAD.U32 R2, RZ, RZ, UR6 ;  /* 0x00000006ff027e24 */ /* 0x000fe2000f8e00ff */
[----:B------:R-:W-:Y:S01]  /*0120*/  MOV R21, UR4 ;  /* 0x0000000400157c02 */ /* 0x000fe20008000f00 */
[----:B------:R-:W-:Y:S01]  /*0130*/  UMOV UR4, URZ ;  /* 0x000000ff00047c82 */ /* 0x000fe20008000000 */
[----:B------:R-:W-:Y:S02]  /*0140*/  IMAD.U32 R3, RZ, RZ, UR7 ;  /* 0x00000007ff037e24 */ /* 0x000fe4000f8e00ff */
[----:B-1----:R-:W-:-:S07]  /*0150*/  IMAD.U32 R26, RZ, RZ, UR5 ;  /* 0x00000005ff1a7e24 */ /* 0x002fce000f8e00ff */
.L_x_0:
[----:B------:R-:W2:Y:S04]  /*0160*/  LDG.E R5, desc[UR8][R2.64+-0x10] ;  /* 0xfffff00802057981 */ /* 0x000ea8000c1e1900 */
[----:B------:R-:W3:Y:S04]  /*0170*/  LDG.E R11, desc[UR8][R2.64+-0xc] ;  /* 0xfffff408020b7981 */ /* 0x000ee8000c1e1900 */
[----:B------:R-:W4:Y:S04]  /*0180*/  LDG.E R13, desc[UR8][R2.64+-0x8] ;  /* 0xfffff808020d7981 */ /* 0x000f28000c1e1900 */
[----:B------:R-:W5:Y:S01]  /*0190*/  LDG.E R15, desc[UR8][R2.64+-0x4] ;  /* 0xfffffc08020f7981 */ /* 0x000f62000c1e1900 */
[----:B------:R-:W-:-:S03]  /*01a0*/  IMAD.MOV.U32 R4, RZ, RZ, R21 ;  /* 0x000000ffff047224 */ /* 0x000fc600078e0015 */
[----:B------:R-:W5:Y:S04]  /*01b0*/  LDG.E R23, desc[UR8][R2.64] ;  /* 0x0000000802177981 */ /* 0x000f68000c1e1900 */
[----:B------:R-:W5:Y:S04]  /*01c0*/  LDG.E R25, desc[UR8][R2.64+0x4] ;  /* 0x0000040802197981 */ /* 0x000f68000c1e1900 */
[----:B------:R-:W5:Y:S01]  /*01d0*/  LDG.E R27, desc[UR8][R2.64+0x8] ;  /* 0x00000808021b7981 */ /* 0x000f62000c1e1900 */
[-C--:B--2---:R-:W-:Y:S01]  /*01e0*/  ISETP.NE.AND P6, PT, R5, R8.reuse, PT ;  /* 0x000000080500720c */ /* 0x084fe20003fc5270 */
[----:B------:R-:W-:Y:S01]  /*01f0*/  IMAD.MOV.U32 R5, RZ, RZ, R26 ;  /* 0x000000ffff057224 */ /* 0x000fe200078e001a */
[----:B---3--:R-:W-:-:S02]  /*0200*/  ISETP.NE.AND P0, PT, R11, R8, PT ;  /* 0x000000080b00720c */ /* 0x008fc40003f05270 */
[----:B------:R-:W2:Y:S01]  /*0210*/  LDG.E R11, desc[UR8][R2.64+0xc] ;  /* 0x00000c08020b7981 */ /* 0x000ea2000c1e1900 */
[----:B----4-:R-:W-:-:S08]  /*0220*/  ISETP.NE.AND P1, PT, R13, R8, PT ;  /* 0x000000080d00720c */ /* 0x010fd00003f25270 */
[----:B------:R-:W3:Y:S04]  /*0230*/  @!P6 LDG.E R10, desc[UR8][R4.64+-0x30] ;  /* 0xffffd008040ae981 */ /* 0x000ee8000c1e1900 */
[----:B------:R-:W4:Y:S04]  /*0240*/  @!P6 LDG.E R12, desc[UR8][R4.64+-0x2c] ;  /* 0xffffd408040ce981 */ /* 0x000f28000c1e1900 */
[----:B------:R-:W2:Y:S04]  /*0250*/  @!P6 LDG.E R7, desc[UR8][R4.64+-0x28] ;  /* 0xffffd8080407e981 */ /* 0x000ea8000c1e1900 */
[----:B------:R-:W2:Y:S04]  /*0260*/  @!P0 LDG.E R24, desc[UR8][R4.64+-0x24] ;  /* 0xffffdc0804188981 */ /* 0x000ea8000c1e1900 */
[----:B------:R-:W2:Y:S04]  /*0270*/  @!P0 LDG.E R19, desc[UR8][R4.64+-0x20] ;  /* 0xffffe00804138981 */ /* 0x000ea8000c1e1900 */
[----:B------:R-:W2:Y:S01]  /*0280*/  @!P1 LDG.E R28, desc[UR8][R4.64+-0x18] ;  /* 0xffffe808041c9981 */ /* 0x000ea2000c1e1900 */
[----:B-----5:R-:W-:-:S02]  /*0290*/  ISETP.NE.AND P2, PT, R15, R8, PT ;  /* 0x000000080f00720c */ /* 0x020fc40003f45270 */
[-C--:B------:R-:W-:Y:S01]  /*02a0*/  ISETP.NE.AND P3, PT, R23, R8.reuse, PT ;  /* 0x000000081700720c */ /* 0x080fe20003f65270 */
[----:B------:R-:W5:Y:S01]  /*02b0*/  @!P0 LDG.E R21, desc[UR8][R4.64+-0x1c] ;  /* 0xffffe40804158981 */ /* 0x000f62000c1e1900 */
[----:B------:R-:W-:-:S03]  /*02c0*/  ISETP.NE.AND P4, PT, R25, R8, PT ;  /* 0x000000081900720c */ /* 0x000fc60003f85270 */
[----:B------:R-:W5:Y:S01]  /*02d0*/  @!P1 LDG.E R15, desc[UR8][R4.64+-0x10] ;  /* 0xfffff008040f9981 */ /* 0x000f62000c1e1900 */
[----:B------:R-:W-:-:S03]  /*02e0*/  ISETP.NE.AND P5, PT, R27, R8, PT ;  /* 0x000000081b00720c */ /* 0x000fc60003fa5270 */
[----:B------:R-:W5:Y:S01]  /*02f0*/  @!P1 LDG.E R26, desc[UR8][R4.64+-0x14] ;  /* 0xffffec08041a9981 */ /* 0x000f62000c1e1900 */
[----:B------:R-:W-:-:S03]  /*0300*/  @!P6 VIADD R6, R6, 0x1 ;  /* 0x000000010606e836 */ /* 0x000fc60000000000 */
[----:B------:R-:W5:Y:S04]  /*0310*/  @!P2 LDG.E R13, desc[UR8][R4.64+-0x4] ;  /* 0xfffffc08040da981 */ /* 0x000f68000c1e1900 */
[----:B------:R-:W5:Y:S04]  /*0320*/  @!P3 LDG.E R22, desc[UR8][R4.64] ;  /* 0x000000080416b981 */ /* 0x000f68000c1e1900 */
[----:B------:R-:W5:Y:S04]  /*0330*/  @!P3 LDG.E R20, desc[UR8][R4.64+0x4] ;  /* 0x000004080414b981 */ /* 0x000f68000c1e1900 */
[----:B------:R-:W5:Y:S04]  /*0340*/  @!P4 LDG.E R18, desc[UR8][R4.64+0xc] ;  /* 0x00000c080412c981 */ /* 0x000f68000c1e1900 */
[----:B------:R-:W5:Y:S04]  /*0350*/  @!P4 LDG.E R16, desc[UR8][R4.64+0x10] ;  /* 0x000010080410c981 */ /* 0x000f68000c1e1900 */
[----:B------:R-:W5:Y:S01]  /*0360*/  @!P5 LDG.E R14, desc[UR8][R4.64+0x18] ;  /* 0x00001808040ed981 */ /* 0x000f62000c1e1900 */
[----:B---3--:R-:W-:-:S03]  /*0370*/  @!P6 IADD3 R9, PT, PT, R9, R10, RZ ;  /* 0x0000000a0909e210 */ /* 0x008fc60007ffe0ff */
[----:B------:R-:W3:Y:S01]  /*0380*/  @!P2 LDG.E R10, desc[UR8][R4.64+-0xc] ;  /* 0xfffff408040aa981 */ /* 0x000ee2000c1e1900 */
[----:B----4-:R-:W-:-:S03]  /*0390*/  @!P6 IMAD.IADD R17, R17, 0x1, R12 ;  /* 0x000000011111e824 */ /* 0x010fc600078e020c */
[----:B------:R-:W4:Y:S01]  /*03a0*/  @!P2 LDG.E R12, desc[UR8][R4.64+-0x8] ;  /* 0xfffff808040ca981 */ /* 0x000f22000c1e1900 */
[----:B--2---:R-:W-:Y:S01]  /*03b0*/  @!P6 IMAD.IADD R0, R0, 0x1, R7 ;  /* 0x000000010000e824 */ /* 0x004fe200078e0207 */
[----:B------:R-:W-:Y:S02]  /*03c0*/  ISETP.NE.AND P6, PT, R11, R8, PT ;  /* 0x000000080b00720c */ /* 0x000fe40003fc5270 */
[----:B------:R-:W2:Y:S04]  /*03d0*/  @!P4 LDG.E R7, desc[UR8][R4.64+0x14] ;  /* 0x000014080407c981 */ /* 0x000ea8000c1e1900 */
[----:B------:R-:W2:Y:S01]  /*03e0*/  @!P3 LDG.E R11, desc[UR8][R4.64+0x8] ;  /* 0x00000808040bb981 */ /* 0x000ea2000c1e1900 */
[----:B------:R-:W-:Y:S01]  /*03f0*/  @!P0 IMAD.IADD R9, R9, 0x1, R24 ;  /* 0x0000000109098824 */ /* 0x000fe200078e0218 */
[----:B------:R-:W-:-:S02]  /*0400*/  @!P0 IADD3 R17, PT, PT, R17, R19, RZ ;  /* 0x0000001311118210 */ /* 0x000fc40007ffe0ff */
[----:B------:R-:W2:Y:S04]  /*0410*/  @!P5 LDG.E R24, desc[UR8][R4.64+0x1c] ;  /* 0x00001c080418d981 */ /* 0x000ea8000c1e1900 */
[----:B------:R-:W2:Y:S01]  /*0420*/  @!P5 LDG.E R19, desc[UR8][R4.64+0x20] ;  /* 0x000020080413d981 */ /* 0x000ea2000c1e1900 */
[----:B------:R-:W-:-:S03]  /*0430*/  @!P1 IMAD.IADD R9, R9, 0x1, R28 ;  /* 0x0000000109099824 */ /* 0x000fc600078e021c */
[----:B------:R-:W2:Y:S04]  /*0440*/  @!P6 LDG.E R28, desc[UR8][R4.64+0x24] ;  /* 0x00002408041ce981 */ /* 0x000ea8000c1e1900 */
[----:B------:R-:W2:Y:S04]  /*0450*/  @!P6 LDG.E R23, desc[UR8][R4.64+0x28] ;  /* 0x000028080417e981 */ /* 0x000ea8000c1e1900 */
[----:B------:R-:W2:Y:S01]  /*0460*/  @!P6 LDG.E R25, desc[UR8][R4.64+0x2c] ;  /* 0x00002c080419e981 */ /* 0x000ea2000c1e1900 */
[----:B-----5:R-:W-:Y:S02]  /*0470*/  @!P0 IMAD.IADD R0, R0, 0x1, R21 ;  /* 0x0000000100008824 */ /* 0x020fe400078e0215 */
[----:B------:R-:W-:-:S02]  /*0480*/  @!P0 VIADD R6, R6, 0x1 ;  /* 0x0000000106068836 */ /* 0x000fc40000000000 */
[----:B------:R-:W-:Y:S02]  /*0490*/  @!P1 IMAD.IADD R0, R0, 0x1, R15 ;  /* 0x0000000100009824 */ /* 0x000fe400078e020f */
[----:B------:R-:W-:Y:S01]  /*04a0*/  @!P1 IMAD.IADD R17, R17, 0x1, R26 ;  /* 0x0000000111119824 */ /* 0x000fe200078e021a */
[----:B------:R-:W-:Y:S01]  /*04b0*/  @!P1 IADD3 R6, PT, PT, R6, 0x1, RZ ;  /* 0x0000000106069810 */ /* 0x000fe20007ffe0ff */
[----:B------:R-:W-:Y:S01]  /*04c0*/  @!P2 IMAD.IADD R0, R0, 0x1, R13 ;  /* 0x000000010000a824 */ /* 0x000fe200078e020d */
[----:B------:R-:W-:-:S03]  /*04d0*/  UIADD3 UR4, UPT, UPT, UR4, 0x8, URZ ;  /* 0x0000000804047890 */ /* 0x000fc6000fffe0ff */
[----:B------:R-:W-:Y:S01]  /*04e0*/  @!P2 VIADD R6, R6, 0x1 ;  /* 0x000000010606a836 */ /* 0x000fe20000000000 */
[----:B------:R-:W-:Y:S01]  /*04f0*/  UISETP.NE.AND UP0, UPT, UR4, 0xc8, UPT ;  /* 0x000000c80400788c */ /* 0x000fe2000bf05270 */
[----:B------:R-:W-:Y:S02]  /*0500*/  IADD3 R2, P0, PT, R2, 0x20, RZ ;  /* 0x0000002002027810 */ /* 0x000fe40007f1e0ff */
[----:B------:R-:W-:Y:S02]  /*0510*/  @!P3 VIADD R6, R6, 0x1 ;  /* 0x000000010606b836 */ /* 0x000fe40000000000 */
[----:B------:R-:W-:Y:S02]  /*0520*/  IADD3.X R3, PT, PT, RZ, R3, RZ, P0, !PT ;  /* 0x00000003ff037210 */ /* 0x000fe400007fe4ff */
[----:B------:R-:W-:Y:S01]  /*0530*/  @!P4 VIADD R6, R6, 0x1 ;  /* 0x000000010606c836 */ /* 0x000fe20000000000 */
[----:B------:R-:W-:-:S03]  /*0540*/  IADD3 R21, P0, PT, R4, 0x60, RZ ;  /* 0x0000006004157810 */ /* 0x000fc60007f1e0ff */
[----:B------:R-:W-:Y:S02]  /*0550*/  @!P5 VIADD R6, R6, 0x1 ;  /* 0x000000010606d836 */ /* 0x000fe40000000000 */
[----:B------:R-:W-:Y:S02]  /*0560*/  IMAD.X R26, RZ, RZ, R5, P0 ;  /* 0x000000ffff1a7224 */ /* 0x000fe400000e0605 */
[----:B------:R-:W-:Y:S02]  /*0570*/  @!P6 VIADD R6, R6, 0x1 ;  /* 0x000000010606e836 */ /* 0x000fe40000000000 */
[----:B---3--:R-:W-:Y:S02]  /*0580*/  @!P2 IMAD.IADD R9, R9, 0x1, R10 ;  /* 0x000000010909a824 */ /* 0x008fe400078e020a */
[----:B----4-:R-:W-:Y:S02]  /*0590*/  @!P2 IMAD.IADD R17, R17, 0x1, R12 ;  /* 0x000000011111a824 */ /* 0x010fe400078e020c */
[----:B------:R-:W-:-:S02]  /*05a0*/  @!P3 IMAD.IADD R9, R9, 0x1, R22 ;  /* 0x000000010909b824 */ /* 0x000fc400078e0216 */
[----:B------:R-:W-:Y:S01]  /*05b0*/  @!P3 IMAD.IADD R17, R17, 0x1, R20 ;  /* 0x000000011111b824 */ /* 0x000fe200078e0214 */
[----:B--2---:R-:W-:Y:S01]  /*05c0*/  @!P3 IADD3 R0, PT, PT, R0, R11, RZ ;  /* 0x0000000b0000b210 */ /* 0x004fe20007ffe0ff */
[----:B------:R-:W-:Y:S02]  /*05d0*/  @!P4 IMAD.IADD R9, R9, 0x1, R18 ;  /* 0x000000010909c824 */ /* 0x000fe400078e0212 */
[----:B------:R-:W-:Y:S02]  /*05e0*/  @!P4 IMAD.IADD R17, R17, 0x1, R16 ;  /* 0x000000011111c824 */ /* 0x000fe400078e0210 */
[----:B------:R-:W-:Y:S01]  /*05f0*/  @!P4 IMAD.IADD R0, R0, 0x1, R7 ;  /* 0x000000010000c824 */ /* 0x000fe200078e0207 */
[----:B------:R-:W-:Y:S01]  /*0600*/  @!P5 IADD3 R9, PT, PT, R9, R14, RZ ;  /* 0x0000000e0909d210 */ /* 0x000fe20007ffe0ff */
[----:B------:R-:W-:Y:S02]  /*0610*/  @!P5 IMAD.IADD R17, R17, 0x1, R24 ;  /* 0x000000011111d824 */ /* 0x000fe400078e0218 */
[----:B------:R-:W-:Y:S01]  /*0620*/  @!P5 IMAD.IADD R0, R0, 0x1, R19 ;  /* 0x000000010000d824 */ /* 0x000fe200078e0213 */
[----:B------:R-:W-:Y:S01]  /*0630*/  @!P6 IADD3 R9, PT, PT, R9, R28, RZ ;  /* 0x0000001c0909e210 */ /* 0x000fe20007ffe0ff */
[----:B------:R-:W-:-:S02]  /*0640*/  @!P6 IMAD.IADD R17, R17, 0x1, R23 ;  /* 0x000000011111e824 */ /* 0x000fc400078e0217 */
[----:B------:R-:W-:Y:S01]  /*0650*/  @!P6 IMAD.IADD R0, R0, 0x1, R25 ;  /* 0x000000010000e824 */ /* 0x000fe200078e0219 */
[----:B------:R-:W-:Y:S06]  /*0660*/  BRA.U UP0, `(.L_x_0) ;  /* 0xfffffff900bc7547 */ /* 0x000fec000b83ffff */
[----:B------:R-:W0:Y:S01]  /*0670*/  I2F.F64 R2, R6 ;  /* 0x0000000600027312 */ /* 0x000e220000201c00 */
[----:B------:R-:W-:Y:S01]  /*0680*/  IMAD.MOV.U32 R4, RZ, RZ, 0x1 ;  /* 0x00000001ff047424 */ /* 0x000fe200078e00ff */
[----:B------:R-:W-:Y:S06]  /*0690*/  BSSY.RECONVERGENT B0, `(.L_x_1) ;  /* 0x0000016000007945 */ /* 0x000fec0003800200 */
[----:B------:R-:W1:Y:S08]  /*06a0*/  I2F.F64 R14, R9 ;  /* 0x00000009000e7312 */ /* 0x000e700000201c00 */
[----:B0-----:R-:W0:Y:S01]  /*06b0*/  MUFU.RCP64H R5, R3 ;  /* 0x0000000300057308 */ /* 0x001e220000001800 */
[----:B-1----:R-:W-:Y:S01]  /*06c0*/  FSETP.GEU.AND P1, PT, |R15|, 6.5827683646048100446e-37, PT ;  /* 0x036000000f00780b */ /* 0x002fe20003f2e200 */
[----:B0-----:R-:W-:-:S08]  /*06d0*/  DFMA R10, -R2, R4, 1 ;  /* 0x3ff00000020a742b */ /* 0x001fd00000000104 */
[----:B------:R-:W-:-:S08]  /*06e0*/  DFMA R10, R10, R10, R10 ;  /* 0x0000000a0a0a722b */ /* 0x000fd0000000000a */
[----:B------:R-:W-:-:S08]  /*06f0*/  DFMA R10, R4, R10, R4 ;  /* 0x0000000a040a722b */ /* 0x000fd00000000004 */
[----:B------:R-:W-:-:S08]  /*0700*/  DFMA R4, -R2, R10, 1 ;  /* 0x3ff000000204742b */ /* 0x000fd0000000010a */
[----:B------:R-:W-:-:S08]  /*0710*/  DFMA R4, R10, R4, R10 ;  /* 0x000000040a04722b */ /* 0x000fd0000000000a */
[----:B------:R-:W-:-:S08]  /*0720*/  DMUL R10, R14, R4 ;  /* 0x000000040e0a7228 */ /* 0x000fd00000000000 */
[----:B------:R-:W-:-:S08]  /*0730*/  DFMA R12, -R2, R10, R14 ;  /* 0x0000000a020c722b */ /* 0x000fd0000000010e */
[----:B------:R-:W-:-:S10]  /*0740*/  DFMA R6, R4, R12, R10 ;  /* 0x0000000c0406722b */ /* 0x000fd4000000000a */
[----:B------:R-:W-:-:S05]  /*0750*/  FFMA R4, RZ, R3, R7 ;  /* 0x00000003ff047223 */ /* 0x000fca0000000007 */
[----:B------:R-:W-:Y:S01]  /*0760*/  FSETP.GT.AND P0, PT, |R4|, 1.469367938527859385e-39, PT ;  /* 0x001000000400780b */ /* 0x000fe20003f04200 */
[----:B------:R-:W-:-:S12]  /*0770*/  IMAD R4, R8, 0x3, RZ ;  /* 0x0000000308047824 */ /* 0x000fd800078e02ff */
[----:B------:R-:W-:Y:S05]  /*0780*/  @P0 BRA P1, `(.L_x_2) ;  /* 0x0000000000180947 */ /* 0x000fea0000800000 */
[----:B------:R-:W-:Y:S01]  /*0790*/  MOV R10, R14 ;  /* 0x0000000e000a7202 */ /* 0x000fe20000000f00 */
[----:B------:R-:W-:Y:S01]  /*07a0*/  IMAD.MOV.U32 R11, RZ, RZ, R15 ;  /* 0x000000ffff0b7224 */ /* 0x000fe200078e000f */
[----:B------:R-:W-:Y:S01]  /*07b0*/  MOV R14, 0x7f0 ;  /* 0x000007f0000e7802 */ /* 0x000fe20000000f00 */
[----:B------:R-:W-:Y:S02]  /*07c0*/  IMAD.MOV.U32 R8, RZ, RZ, R2 ;  /* 0x000000ffff087224 */ /* 0x000fe400078e0002 */
[----:B------:R-:W-:-:S07]  /*07d0*/  IMAD.MOV.U32 R9, RZ, RZ, R3 ;  /* 0x000000ffff097224 */ /* 0x000fce00078e0003 */
[----:B------:R-:W-:Y:S05]  /*07e0*/  CALL.REL.NOINC `($__internal_0_$__cuda_sm20_div_rn_f64_full) ;  /* 0x0000000000d47944 */ /* 0x000fea0003c00000 */
.L_x_2:
[----:B------:R-:W-:Y:S05]  /*07f0*/  BSYNC.RECONVERGENT B0 ;  /* 0x0000000000007941 */ /* 0x000fea0003800200 */
.L_x_1:
[----:B------:R-:W0:Y:S01]  /*0800*/  MUFU.RCP64H R9, R3 ;  /* 0x0000000300097308 */ /* 0x000e220000001800 */
[----:B------:R-:W-:Y:S01]  /*0810*/  IMAD.MOV.U32 R8, RZ, RZ, 0x1 ;  /* 0x00000001ff087424 */ /* 0x000fe200078e00ff */
[----:B------:R-:W1:Y:S01]  /*0820*/  LDC.64 R14, c[0x0][0x390] ;  /* 0x0000e400ff0e7b82 */ /* 0x000e620000000a00 */
[----:B------:R-:W-:Y:S04]  /*0830*/  BSSY.RECONVERGENT B0, `(.L_x_3) ;  /* 0x0000016000007945 */ /* 0x000fe80003800200 */
[----:B0-----:R-:W-:-:S08]  /*0840*/  DFMA R10, -R2, R8, 1 ;  /* 0x3ff00000020a742b */ /* 0x001fd00000000108 */
[----:B------:R-:W-:Y:S01]  /*0850*/  DFMA R10, R10, R10, R10 ;  /* 0x0000000a0a0a722b */ /* 0x000fe2000000000a */
[----:B-1----:R-:W-:-:S05]  /*0860*/  IMAD.WIDE.U32 R4, R4, 0x8, R14 ;  /* 0x0000000804047825 */ /* 0x002fca00078e000e */
[----:B------:R0:W-:Y:S02]  /*0870*/  STG.E.64 desc[UR8][R4.64], R6 ;  /* 0x0000000604007986 */ /* 0x0001e4000c101b08 */
[----:B------:R-:W-:Y:S02]  /*0880*/  DFMA R8, R8, R10, R8 ;  /* 0x0000000a0808722b */ /* 0x000fe40000000008 */
[----:B------:R-:W1:Y:S06]  /*0890*/  I2F.F64 R10, R17 ;  /* 0x00000011000a7312 */ /* 0x000e6c0000201c00 */
[----:B------:R-:W-:-:S08]  /*08a0*/  DFMA R12, -R2, R8, 1 ;  /* 0x3ff00000020c742b */ /* 0x000fd00000000108 */
[----:B------:R-:W-:Y:S01]  /*08b0*/  DFMA R18, R8, R12, R8 ;  /* 0x0000000c0812722b */ /* 0x000fe20000000008 */
[----:B-1----:R-:W-:-:S07]  /*08c0*/  FSETP.GEU.AND P1, PT, |R11|, 6.5827683646048100446e-37, PT ;  /* 0x036000000b00780b */ /* 0x002fce0003f2e200 */
[----:B------:R-:W-:-:S08]  /*08d0*/  DMUL R8, R18, R10 ;  /* 0x0000000a12087228 */ /* 0x000fd00000000000 */
[----:B------:R-:W-:-:S08]  /*08e0*/  DFMA R12, -R2, R8, R10 ;  /* 0x00000008020c722b */ /* 0x000fd0000000010a */
[----:B------:R-:W-:-:S10]  /*08f0*/  DFMA R8, R18, R12, R8 ;  /* 0x0000000c1208722b */ /* 0x000fd40000000008 */
[----:B------:R-:W-:-:S05]  /*0900*/  FFMA R12, RZ, R3, R9 ;  /* 0x00000003ff0c7223 */ /* 0x000fca0000000009 */
[----:B------:R-:W-:-:S13]  /*0910*/  FSETP.GT.AND P0, PT, |R12|, 1.469367938527859385e-39, PT ;  /* 0x001000000c00780b */ /* 0x000fda0003f04200 */
[----:B0-----:R-:W-:Y:S05]  /*0920*/  @P0 BRA P1, `(.L_x_4) ;  /* 0x0000000000180947 */ /* 0x001fea0000800000 */
[----:B------:R-:W-:Y:S01]  /*0930*/  MOV R8, R2 ;  /* 0x0000000200087202 */ /* 0x000fe20000000f00 */
[----:B------:R-:W-:Y:S01]  /*0940*/  IMAD.MOV.U32 R9, RZ, RZ, R3 ;  /* 0x000000ffff097224 */ /* 0x000fe200078e0003 */
[----:B------:R-:W-:-:S07]  /*0950*/  MOV R14, 0x970 ;  /* 0x00000970000e7802 */ /* 0x000fce0000000f00 */
[----:B------:R-:W-:Y:S05]  /*0960*/  CALL.REL.NOINC `($__internal_0_$__cuda_sm20_div_rn_f64_full) ;  /* 0x0000000000747944 */ /* 0x000fea0003c00000 */
[----:B------:R-:W-:Y:S02]  /*0970*/  IMAD.MOV.U32 R8, RZ, RZ, R6 ;  /* 0x000000ffff087224 */ /* 0x000fe400078e0006 */
[----:B------:R-:W-:-:S07]  /*0980*/  IMAD.MOV.U32 R9, RZ, RZ, R7 ;  /* 0x000000ffff097224 */ /* 0x000fce00078e0007 */
.L_x_4:
[----:B------:R-:W-:Y:S05]  /*0990*/  BSYNC.RECONVERGENT B0 ;  /* 0x0000000000007941 */ /* 0x000fea0003800200 */
.L_x_3:
[----:B------:R-:W0:Y:S01]  /*09a0*/  MUFU.RCP64H R7, R3 ;  /* 0x0000000300077308 */ /* 0x000e220000001800 */
[----:B------:R-:W-:Y:S01]  /*09b0*/  IMAD.MOV.U32 R6, RZ, RZ, 0x1 ;  /* 0x00000001ff067424 */ /* 0x000fe200078e00ff */
[----:B------:R1:W-:Y:S01]  /*09c0*/  STG.E.64 desc[UR8][R4.64+0x8], R8 ;  /* 0x0000080804007986 */ /* 0x0003e2000c101b08 */
[----:B------:R-:W-:Y:S05]  /*09d0*/  BSSY.RECONVERGENT B0, `(.L_x_5) ;  /* 0x0000014000007945 */ /* 0x000fea0003800200 */
[----:B------:R-:W2:Y:S01]  /*09e0*/  I2F.F64 R12, R0 ;  /* 0x00000000000c7312 */ /* 0x000ea20000201c00 */
[----:B0-----:R-:W-:Y:S01]  /*09f0*/  DFMA R10, -R2, R6, 1 ;  /* 0x3ff00000020a742b */ /* 0x001fe20000000106 */
[----:B--2---:R-:W-:-:S07]  /*0a00*/  FSETP.GEU.AND P1, PT, |R13|, 6.5827683646048100446e-37, PT ;  /* 0x036000000d00780b */ /* 0x004fce0003f2e200 */
        /* <DEDUP_REMOVED lines=8> */
[----:B------:R-:W-:-:S13]  /*0a90*/  FSETP.GT.AND P0, PT, |R10|, 1.469367938527859385e-39, PT ;  /* 0x001000000a00780b */ /* 0x000fda0003f04200 */
[----:B-1----:R-:W-:Y:S05]  /*0aa0*/  @P0 BRA P1, `(.L_x_6) ;  /* 0x0000000000180947 */ /* 0x002fea0000800000 */
[----:B------:R-:W-:Y:S01]  /*0ab0*/  MOV R10, R12 ;  /* 0x0000000c000a7202 */ /* 0x000fe20000000f00 */
[----:B------:R-:W-:Y:S01]  /*0ac0*/  IMAD.MOV.U32 R11, RZ, RZ, R13 ;  /* 0x000000ffff0b7224 */ /* 0x000fe200078e000d */
[----:B------:R-:W-:Y:S01]  /*0ad0*/  MOV R14, 0xb10 ;  /* 0x00000b10000e7802 */ /* 0x000fe20000000f00 */
[----:B------:R-:W-:Y:S02]  /*0ae0*/  IMAD.MOV.U32 R8, RZ, RZ, R2 ;  /* 0x000000ffff087224 */ /* 0x000fe400078e0002 */
[----:B------:R-:W-:-:S07]  /*0af0*/  IMAD.MOV.U32 R9, RZ, RZ, R3 ;  /* 0x000000ffff097224 */ /* 0x000fce00078e0003 */
[----:B------:R-:W-:Y:S05]  /*0b00*/  CALL.REL.NOINC `($__internal_0_$__cuda_sm20_div_rn_f64_full) ;  /* 0x00000000000c7944 */ /* 0x000fea0003c00000 */
.L_x_6:
[----:B------:R-:W-:Y:S05]  /*0b10*/  BSYNC.RECONVERGENT B0 ;  /* 0x0000000000007941 */ /* 0x000fea0003800200 */
.L_x_5:
[----:B------:R-:W-:Y:S01]  /*0b20*/  STG.E.64 desc[UR8][R4.64+0x10], R6 ;  /* 0x0000100604007986 */ /* 0x000fe2000c101b08 */
[----:B------:R-:W-:Y:S05]  /*0b30*/  EXIT ;  /* 0x000000000000794d */ /* 0x000fea0003800000 */
        .weak           $__internal_0_$__cuda_sm20_div_rn_f64_full
        .type           $__internal_0_$__cuda_sm20_div_rn_f64_full,@function
        .size           $__internal_0_$__cuda_sm20_div_rn_f64_full,(.L_x_47 - $__internal_0_$__cuda_sm20_div_rn_f64_full)
$__internal_0_$__cuda_sm20_div_rn_f64_full:
[C---:B------:R-:W-:Y:S01]  /*0b40*/  FSETP.GEU.AND P0, PT, |R9|.reuse, 1.469367938527859385e-39, PT ;  /* 0x001000000900780b */ /* 0x040fe20003f0e200 */
[----:B------:R-:W-:Y:S01]  /*0b50*/  BSSY.RECONVERGENT B1, `(.L_x_7) ;  /* 0x0000056000017945 */ /* 0x000fe20003800200 */
[----:B------:R-:W-:Y:S02]  /*0b60*/  LOP3.LUT R6, R9, 0x800fffff, RZ, 0xc0, !PT ;  /* 0x800fffff09067812 */ /* 0x000fe400078ec0ff */
[C---:B------:R-:W-:Y:S02]  /*0b70*/  FSETP.GEU.AND P2, PT, |R11|.reuse, 1.469367938527859385e-39, PT ;  /* 0x001000000b00780b */ /* 0x040fe40003f4e200 */
[----:B------:R-:W-:Y:S01]  /*0b80*/  LOP3.LUT R7, R6, 0x3ff00000, RZ, 0xfc, !PT ;  /* 0x3ff0000006077812 */ /* 0x000fe200078efcff */
[----:B------:R-:W-:Y:S01]  /*0b90*/  IMAD.MOV.U32 R6, RZ, RZ, R8 ;  /* 0x000000ffff067224 */ /* 0x000fe200078e0008 */
[----:B------:R-:W-:Y:S02]  /*0ba0*/  MOV R18, 0x1 ;  /* 0x0000000100127802 */ /* 0x000fe40000000f00 */
[----:B------:R-:W-:-:S02]  /*0bb0*/  LOP3.LUT R15, R11, 0x7ff00000, RZ, 0xc0, !PT ;  /* 0x7ff000000b0f7812 */ /* 0x000fc400078ec0ff */
[----:B------:R-:W-:Y:S01]  /*0bc0*/  LOP3.LUT R24, R9, 0x7ff00000, RZ, 0xc0, !PT ;  /* 0x7ff0000009187812 */ /* 0x000fe200078ec0ff */
[----:B------:R-:W-:Y:S02]  /*0bd0*/  @!P0 DMUL R6, R8, 8.98846567431157953865e+307 ;  /* 0x7fe0000008068828 */ /* 0x000fe40000000000 */
[----:B------:R-:W-:Y:S01]  /*0be0*/  IMAD.MOV.U32 R25, RZ, RZ, R15 ;  /* 0x000000ffff197224 */ /* 0x000fe200078e000f */
[----:B------:R-:W-:Y:S02]  /*0bf0*/  ISETP.GE.U32.AND P1, PT, R15, R24, PT ;  /* 0x000000180f00720c */ /* 0x000fe40003f26070 */
[----:B------:R-:W-:Y:S01]  /*0c00*/  @!P2 LOP3.LUT R16, R9, 0x7ff00000, RZ, 0xc0, !PT ;  /* 0x7ff000000910a812 */ /* 0x000fe200078ec0ff */
[----:B------:R-:W0:Y:S03]  /*0c10*/  MUFU.RCP64H R19, R7 ;  /* 0x0000000700137308 */ /* 0x000e260000001800 */
[----:B------:R-:W-:Y:S01]  /*0c20*/  @!P2 ISETP.GE.U32.AND P3, PT, R15, R16, PT ;  /* 0x000000100f00a20c */ /* 0x000fe20003f66070 */
[----:B------:R-:W-:Y:S01]  /*0c30*/  IMAD.MOV.U32 R16, RZ, RZ, 0x1ca00000 ;  /* 0x1ca00000ff107424 */ /* 0x000fe200078e00ff */
[----:B------:R-:W-:-:S04]  /*0c40*/  @!P0 LOP3.LUT R24, R7, 0x7ff00000, RZ, 0xc0, !PT ;  /* 0x7ff0000007188812 */ /* 0x000fc800078ec0ff */
[----:B------:R-:W-:-:S04]  /*0c50*/  @!P2 SEL R21, R16, 0x63400000, !P3 ;  /* 0x634000001015a807 */ /* 0x000fc80005800000 */
[----:B------:R-:W-:Y:S01]  /*0c60*/  @!P2 LOP3.LUT R22, R21, 0x80000000, R11, 0xf8, !PT ;  /* 0x800000001516a812 */ /* 0x000fe200078ef80b */
[----:B0-----:R-:W-:-:S03]  /*0c70*/  DFMA R12, R18, -R6, 1 ;  /* 0x3ff00000120c742b */ /* 0x001fc60000000806 */
[----:B------:R-:W-:Y:S01]  /*0c80*/  @!P2 LOP3.LUT R23, R22, 0x100000, RZ, 0xfc, !PT ;  /* 0x001000001617a812 */ /* 0x000fe200078efcff */
[----:B------:R-:W-:-:S04]  /*0c90*/  @!P2 IMAD.MOV.U32 R22, RZ, RZ, RZ ;  /* 0x000000ffff16a224 */ /* 0x000fc800078e00ff */
[----:B------:R-:W-:-:S08]  /*0ca0*/  DFMA R12, R12, R12, R12 ;  /* 0x0000000c0c0c722b */ /* 0x000fd0000000000c */
[----:B------:R-:W-:Y:S01]  /*0cb0*/  DFMA R18, R18, R12, R18 ;  /* 0x0000000c1212722b */ /* 0x000fe20000000012 */
[----:B------:R-:W-:Y:S01]  /*0cc0*/  SEL R13, R16, 0x63400000, !P1 ;  /* 0x63400000100d7807 */ /* 0x000fe20004800000 */
[----:B------:R-:W-:-:S03]  /*0cd0*/  IMAD.MOV.U32 R12, RZ, RZ, R10 ;  /* 0x000000ffff0c7224 */ /* 0x000fc600078e000a */
[----:B------:R-:W-:-:S03]  /*0ce0*/  LOP3.LUT R13, R13, 0x800fffff, R11, 0xf8, !PT ;  /* 0x800fffff0d0d7812 */ /* 0x000fc600078ef80b */
[----:B------:R-:W-:-:S03]  /*0cf0*/  DFMA R20, R18, -R6, 1 ;  /* 0x3ff000001214742b */ /* 0x000fc60000000806 */
[----:B------:R-:W-:-:S05]  /*0d00*/  @!P2 DFMA R12, R12, 2, -R22 ;  /* 0x400000000c0ca82b */ /* 0x000fca0000000816 */
[----:B------:R-:W-:-:S05]  /*0d10*/  DFMA R20, R18, R20, R18 ;  /* 0x000000141214722b */ /* 0x000fca0000000012 */
[----:B------:R-:W-:-:S03]  /*0d20*/  @!P2 LOP3.LUT R25, R13, 0x7ff00000, RZ, 0xc0, !PT ;  /* 0x7ff000000d19a812 */ /* 0x000fc600078ec0ff */
[----:B------:R-:W-:Y:S01]  /*0d30*/  DMUL R18, R20, R12 ;  /* 0x0000000c14127228 */ /* 0x000fe20000000000 */
[----:B------:R-:W-:-:S04]  /*0d40*/  IADD3 R26, PT, PT, R25, -0x1, RZ ;  /* 0xffffffff191a7810 */ /* 0x000fc80007ffe0ff */
[----:B------:R-:W-:Y:S01]  /*0d50*/  ISETP.GT.U32.AND P0, PT, R26, 0x7feffffe, PT ;  /* 0x7feffffe1a00780c */ /* 0x000fe20003f04070 */
[----:B------:R-:W-:Y:S02]  /*0d60*/  VIADD R26, R24, 0xffffffff ;  /* 0xffffffff181a7836 */ /* 0x000fe40000000000 */
[----:B------:R-:W-:-:S03]  /*0d70*/  DFMA R22, R18, -R6, R12 ;  /* 0x800000061216722b */ /* 0x000fc6000000000c */
[----:B------:R-:W-:-:S05]  /*0d80*/  ISETP.GT.U32.OR P0, PT, R26, 0x7feffffe, P0 ;  /* 0x7feffffe1a00780c */ /* 0x000fca0000704470 */
[----:B------:R-:W-:-:S08]  /*0d90*/  DFMA R22, R20, R22, R18 ;  /* 0x000000161416722b */ /* 0x000fd00000000012 */
[----:B------:R-:W-:Y:S05]  /*0da0*/  @P0 BRA `(.L_x_8) ;  /* 0x00000000006c0947 */ /* 0x000fea0003800000 */
[----:B------:R-:W-:Y:S01]  /*0db0*/  LOP3.LUT R18, R9, 0x7ff00000, RZ, 0xc0, !PT ;  /* 0x7ff0000009127812 */ /* 0x000fe200078ec0ff */
[----:B------:R-:W-:-:S03]  /*0dc0*/  IMAD.MOV.U32 R20, RZ, RZ, RZ ;  /* 0x000000ffff147224 */ /* 0x000fc600078e00ff */
[CC--:B------:R-:W-:Y:S02]  /*0dd0*/  VIADDMNMX R10, R15.reuse, -R18.reuse, 0xb9600000, !PT ;  /* 0xb96000000f0a7446 */ /* 0x0c0fe40007800912 */
[----:B------:R-:W-:Y:S02]  /*0de0*/  ISETP.GE.U32.AND P0, PT, R15, R18, PT ;  /* 0x000000120f00720c */ /* 0x000fe40003f06070 */
[----:B------:R-:W-:Y:S02]  /*0df0*/  VIMNMX R10, PT, PT, R10, 0x46a00000, PT ;  /* 0x46a000000a0a7848 */ /* 0x000fe40003fe0100 */
[----:B------:R-:W-:-:S05]  /*0e00*/  SEL R11, R16, 0x63400000, !P0 ;  /* 0x63400000100b7807 */ /* 0x000fca0004000000 */
[----:B------:R-:W-:-:S04]  /*0e10*/  IMAD.IADD R10, R10, 0x1, -R11 ;  /* 0x000000010a0a7824 */ /* 0x000fc800078e0a0b */
[----:B------:R-:W-:-:S06]  /*0e20*/  VIADD R21, R10, 0x7fe00000 ;  /* 0x7fe000000a157836 */ /* 0x000fcc0000000000 */
[----:B------:R-:W-:-:S10]  /*0e30*/  DMUL R18, R22, R20 ;  /* 0x0000001416127228 */ /* 0x000fd40000000000 */
[----:B------:R-:W-:-:S13]  /*0e40*/  FSETP.GTU.AND P0, PT, |R19|, 1.469367938527859385e-39, PT ;  /* 0x001000001300780b */ /* 0x000fda0003f0c200 */
[----:B------:R-:W-:Y:S05]  /*0e50*/  @P0 BRA `(.L_x_9) ;  /* 0x0000000000940947 */ /* 0x000fea0003800000 */
[----:B------:R-:W-:Y:S01]  /*0e60*/  DFMA R6, R22, -R6, R12 ;  /* 0x800000061606722b */ /* 0x000fe2000000000c */
[----:B------:R-:W-:-:S09]  /*0e70*/  MOV R20, RZ ;  /* 0x000000ff00147202 */ /* 0x000fd20000000f00 */
[C---:B------:R-:W-:Y:S02]  /*0e80*/  FSETP.NEU.AND P0, PT, R7.reuse, RZ, PT ;  /* 0x000000ff0700720b */ /* 0x040fe40003f0d000 */
[----:B------:R-:W-:-:S04]  /*0e90*/  LOP3.LUT R9, R7, 0x80000000, R9, 0x48, !PT ;  /* 0x8000000007097812 */ /* 0x000fc800078e4809 */
[----:B------:R-:W-:-:S07]  /*0ea0*/  LOP3.LUT R21, R9, R21, RZ, 0xfc, !PT ;  /* 0x0000001509157212 */ /* 0x000fce00078efcff */
[----:B------:R-:W-:Y:S05]  /*0eb0*/  @!P0 BRA `(.L_x_9) ;  /* 0x00000000007c8947 */ /* 0x000fea0003800000 */
[----:B------:R-:W-:Y:S01]  /*0ec0*/  IMAD.MOV R7, RZ, RZ, -R10 ;  /* 0x000000ffff077224 */ /* 0x000fe200078e0a0a */
[----:B------:R-:W-:Y:S01]  /*0ed0*/  DMUL.RP R20, R22, R20 ;  /* 0x0000001416147228 */ /* 0x000fe20000008000 */
[----:B------:R-:W-:-:S06]  /*0ee0*/  IMAD.MOV.U32 R6, RZ, RZ, RZ ;  /* 0x000000ffff067224 */ /* 0x000fcc00078e00ff */
[----:B------:R-:W-:-:S03]  /*0ef0*/  DFMA R6, R18, -R6, R22 ;  /* 0x800000061206722b */ /* 0x000fc60000000016 */
[----:B------:R-:W-:-:S03]  /*0f00*/  LOP3.LUT R9, R21, R9, RZ, 0x3c, !PT ;  /* 0x0000000915097212 */ /* 0x000fc600078e3cff */
[----:B------:R-:W-:-:S04]  /*0f10*/  IADD3 R6, PT, PT, -R10, -0x43300000, RZ ;  /* 0xbcd000000a067810 */ /* 0x000fc80007ffe1ff */
[----:B------:R-:W-:-:S04]  /*0f20*/  FSETP.NEU.AND P0, PT, |R7|, R6, PT ;  /* 0x000000060700720b */ /* 0x000fc80003f0d200 */
[----:B------:R-:W-:Y:S02]  /*0f30*/  FSEL R18, R20, R18, !P0 ;  /* 0x0000001214127208 */ /* 0x000fe40004000000 */
[----:B------:R-:W-:Y:S01]  /*0f40*/  FSEL R19, R9, R19, !P0 ;  /* 0x0000001309137208 */ /* 0x000fe20004000000 */
[----:B------:R-:W-:Y:S06]  /*0f50*/  BRA `(.L_x_9) ;  /* 0x0000000000547947 */ /* 0x000fec0003800000 */
.L_x_8:
[----:B------:R-:W-:-:S14]  /*0f60*/  DSETP.NAN.AND P0, PT, R10, R10, PT ;  /* 0x0000000a0a00722a */ /* 0x000fdc0003f08000 */
[----:B------:R-:W-:Y:S05]  /*0f70*/  @P0 BRA `(.L_x_10) ;  /* 0x0000000000440947 */ /* 0x000fea0003800000 */
[----:B------:R-:W-:-:S14]  /*0f80*/  DSETP.NAN.AND P0, PT, R8, R8, PT ;  /* 0x000000080800722a */ /* 0x000fdc0003f08000 */
[----:B------:R-:W-:Y:S05]  /*0f90*/  @P0 BRA `(.L_x_11) ;  /* 0x0000000000300947 */ /* 0x000fea0003800000 */
[----:B------:R-:W-:Y:S01]  /*0fa0*/  ISETP.NE.AND P0, PT, R25, R24, PT ;  /* 0x000000181900720c */ /* 0x000fe20003f05270 */
[----:B------:R-:W-:Y:S02]  /*0fb0*/  IMAD.MOV.U32 R18, RZ, RZ, 0x0 ;  /* 0x00000000ff127424 */ /* 0x000fe400078e00ff */
[----:B------:R-:W-:-:S10]  /*0fc0*/  IMAD.MOV.U32 R19, RZ, RZ, -0x80000 ;  /* 0xfff80000ff137424 */ /* 0x000fd400078e00ff */
[----:B------:R-:W-:Y:S05]  /*0fd0*/  @!P0 BRA `(.L_x_9) ;  /* 0x0000000000348947 */ /* 0x000fea0003800000 */
[----:B------:R-:W-:Y:S02]  /*0fe0*/  ISETP.NE.AND P0, PT, R25, 0x7ff00000, PT ;  /* 0x7ff000001900780c */ /* 0x000fe40003f05270 */
[----:B------:R-:W-:Y:S02]  /*0ff0*/  LOP3.LUT R19, R11, 0x80000000, R9, 0x48, !PT ;  /* 0x800000000b137812 */ /* 0x000fe400078e4809 */
[----:B------:R-:W-:-:S13]  /*1000*/  ISETP.EQ.OR P0, PT, R24, RZ, !P0 ;  /* 0x000000ff1800720c */ /* 0x000fda0004702670 */
[----:B------:R-:W-:Y:S02]  /*1010*/  @P0 LOP3.LUT R6, R19, 0x7ff00000, RZ, 0xfc, !PT ;  /* 0x7ff0000013060812 */ /* 0x000fe400078efcff */
[----:B------:R-:W-:Y:S01]  /*1020*/  @!P0 MOV R18, RZ ;  /* 0x000000ff00128202 */ /* 0x000fe20000000f00 */
[----:B------:R-:W-:Y:S02]  /*1030*/  @P0 IMAD.MOV.U32 R18, RZ, RZ, RZ ;  /* 0x000000ffff120224 */ /* 0x000fe400078e00ff */
[----:B------:R-:W-:Y:S01]  /*1040*/  @P0 IMAD.MOV.U32 R19, RZ, RZ, R6 ;  /* 0x000000ffff130224 */ /* 0x000fe200078e0006 */
[----:B------:R-:W-:Y:S06]  /*1050*/  BRA `(.L_x_9) ;  /* 0x0000000000147947 */ /* 0x000fec0003800000 */
.L_x_11:
[----:B------:R-:W-:Y:S01]  /*1060*/  LOP3.LUT R19, R9, 0x80000, RZ, 0xfc, !PT ;  /* 0x0008000009137812 */ /* 0x000fe200078efcff */
[----:B------:R-:W-:Y:S01]  /*1070*/  IMAD.MOV.U32 R18, RZ, RZ, R8 ;  /* 0x000000ffff127224 */ /* 0x000fe200078e0008 */
[----:B------:R-:W-:Y:S06]  /*1080*/  BRA `(.L_x_9) ;  /* 0x0000000000087947 */ /* 0x000fec0003800000 */
.L_x_10:
[----:B------:R-:W-:Y:S01]  /*1090*/  LOP3.LUT R19, R11, 0x80000, RZ, 0xfc, !PT ;  /* 0x000800000b137812 */ /* 0x000fe200078efcff */
[----:B------:R-:W-:-:S07]  /*10a0*/  IMAD.MOV.U32 R18, RZ, RZ, R10 ;  /* 0x000000ffff127224 */ /* 0x000fce00078e000a */
.L_x_9:
[----:B------:R-:W-:Y:S05]  /*10b0*/  BSYNC.RECONVERGENT B1 ;  /* 0x0000000000017941 */ /* 0x000fea0003800200 */
.L_x_7:
[----:B------:R-:W-:Y:S01]  /*10c0*/  IMAD.MOV.U32 R15, RZ, RZ, 0x0 ;  /* 0x00000000ff0f7424 */ /* 0x000fe200078e00ff */
[----:B------:R-:W-:Y:S01]  /*10d0*/  MOV R6, R18 ;  /* 0x0000001200067202 */ /* 0x000fe20000000f00 */
[----:B------:R-:W-:Y:S02]  /*10e0*/  IMAD.MOV.U32 R7, RZ, RZ, R19 ;  /* 0x000000ffff077224 */ /* 0x000fe400078e0013 */
[----:B------:R-:W-:Y:S05]  /*10f0*/  RET.REL.NODEC R14 `(_Z12newCentroidsPKiS0_Pd) ;  /* 0xffffffec0ec07950 */ /* 0x000fea0003c3ffff */
.L_x_12:
[----:B------:R-:W-:-:S00]  /*1100*/  BRA `(.L_x_12) ;  /* 0xfffffffc00fc7947 */ /* 0x000fc0000383ffff */
[----:B------:R-:W-:-:S00]  /*1110*/  NOP ;  /* 0x0000000000007918 */ /* 0x000fc00000000000 */
        /* <DEDUP_REMOVED lines=14> */
.L_x_47:


//--------------------- .text._Z6assignPKdPi      --------------------------
	.section	.text._Z6assignPKdPi,"ax",@progbits
	.align	128
        .global         _Z6assignPKdPi
        .type           _Z6assignPKdPi,@function
        .size           _Z6assignPKdPi,(.L_x_51 - _Z6assignPKdPi)
        .other          _Z6assignPKdPi,@"STO_CUDA_ENTRY STV_DEFAULT"
_Z6assignPKdPi:
.text._Z6assignPKdPi:
[----:B------:R-:W-:Y:S01]  /*0000*/  LDC R1, c[0x0][0x37c] ;  /* 0x0000df00ff017b82 */ /* 0x000fe20000000800 */
[----:B------:R-:W0:Y:S07]  /*0010*/  S2R R0, SR_TID.X ;  /* 0x0000000000007919 */ /* 0x000e2e0000002100 */
[----:B------:R-:W0:Y:S08]  /*0020*/  S2UR UR4, SR_CTAID.X ;  /* 0x00000000000479c3 */ /* 0x000e300000002500 */
[----:B------:R-:W0:Y:S02]  /*0030*/  LDC R11, c[0x0][0x360] ;  /* 0x0000d800ff0b7b82 */ /* 0x000e240000000800 */
[----:B0-----:R-:W-:-:S05]  /*0040*/  IMAD R11, R11, UR4, R0 ;  /* 0x000000040b0b7c24 */ /* 0x001fca000f8e0200 */
[----:B------:R-:W-:-:S13]  /*0050*/  ISETP.GT.U32.AND P0, PT, R11, 0xc7, PT ;  /* 0x000000c70b00780c */ /* 0x000fda0003f04070 */
[----:B------:R-:W-:Y:S05]  /*0060*/  @P0 EXIT ;  /* 0x000000000000094d */ /* 0x000fea0003800000 */
[----:B------:R-:W0:Y:S01]  /*0070*/  LDC.64 R2, c[0x0][0x380] ;  /* 0x0000e000ff027b82 */ /* 0x000e220000000a00 */
[----:B------:R-:W1:Y:S01]  /*0080*/  LDCU.64 UR4, c[0x0][0x358] ;  /* 0x00006b00ff0477ac */ /* 0x000e620008000a00 */
[----:B------:R-:W-:-:S06]  /*0090*/  IMAD.SHL.U32 R5, R11, 0x2, RZ ;  /* 0x000000020b057824 */ /* 0x000fcc00078e00ff */
[----:B------:R-:W2:Y:S01]  /*00a0*/  LDC.64 R8, c[0x0][0x388] ;  /* 0x0000e200ff087b82 */ /* 0x000ea20000000a00 */
[----:B0-----:R-:W-:-:S05]  /*00b0*/  IMAD.WIDE.U32 R2, R5, 0x8, R2 ;  /* 0x0000000805027825 */ /* 0x001fca00078e0002 */
[----:B-1----:R-:W3:Y:S04]  /*00c0*/  LDG.E.64 R6, desc[UR4][R2.64] ;  /* 0x0000000402067981 */ /* 0x002ee8000c1e1b00 */
[----:B------:R-:W4:Y:S01]  /*00d0*/  LDG.E.64 R4, desc[UR4][R2.64+0x8] ;  /* 0x0000080402047981 */ /* 0x000f22000c1e1b00 */
[----:B------:R-:W-:Y:S01]  /*00e0*/  UMOV UR6, 0xe0000000 ;  /* 0xe000000000067882 */ /* 0x000fe20000000000 */
[----:B------:R-:W-:Y:S02]  /*00f0*/  UMOV UR7, 0x47efffff ;  /* 0x47efffff00077882 */ /* 0x000fe40000000000 */
[----:B---3--:R-:W-:-:S06]  /*0100*/  DSETP.GEU.AND P0, PT, R6, UR6, PT ;  /* 0x0000000606007e2a */ /* 0x008fcc000bf0e000 */
[----:B------:R-:W-:Y:S02]  /*0110*/  FSEL R6, R6, -3.68934881474191032320e+19, !P0 ;  /* 0xe000000006067808 */ /* 0x000fe40004000000 */
[----:B------:R-:W-:Y:S02]  /*0120*/  FSEL R7, R7, 122879.9921875, !P0 ;  /* 0x47efffff07077808 */ /* 0x000fe40004000000 */
[----:B------:R-:W-:-:S04]  /*0130*/  SEL R0, RZ, 0xffffffff, !P0 ;  /* 0xffffffffff007807 */ /* 0x000fc80004000000 */
[----:B----4-:R-:W-:Y:S01]  /*0140*/  DSETP.GEU.AND P1, PT, R4, R6, PT ;  /* 0x000000060400722a */ /* 0x010fe20003f2e000 */
[----:B--2---:R-:W-:-:S05]  /*0150*/  IMAD.WIDE.U32 R4, R11, 0x4, R8 ;  /* 0x000000040b047825 */ /* 0x004fca00078e0008 */
[----:B------:R-:W-:-:S05]  /*0160*/  SEL R7, R0, 0x1, P1 ;  /* 0x0000000100077807 */ /* 0x000fca0000800000 */
[----:B------:R-:W-:Y:S01]  /*0170*/  STG.E desc[UR4][R4.64], R7 ;  /* 0x0000000704007986 */ /* 0x000fe2000c101904 */
[----:B------:R-:W-:Y:S05]  /*0180*/  EXIT ;  /* 0x000000000000794d */ /* 0x000fea0003800000 */
.L_x_13:
        /* <DEDUP_REMOVED lines=15> */
.L_x_51:


//--------------------- .text._Z8distancePKiPdPKd --------------------------
	.section	.text._Z8distancePKiPdPKd,"ax",@progbits
	.align	128
        .global         _Z8distancePKiPdPKd
        .type           _Z8distancePKiPdPKd,@function
        .size           _Z8distancePKiPdPKd,(.L_x_49 - _Z8distancePKiPdPKd)
        .other          _Z8distancePKiPdPKd,@"STO_CUDA_ENTRY STV_DEFAULT"
_Z8distancePKiPdPKd:
.text._Z8distancePKiPdPKd:
        /* <DEDUP_REMOVED lines=9> */
[----:B------:R-:W-:-:S06]  /*0090*/  IMAD R7, R0, 0x3, RZ ;  /* 0x0000000300077824 */ /* 0x000fcc00078e02ff */
[----:B------:R-:W2:Y:S01]  /*00a0*/  LDC.64 R4, c[0x0][0x390] ;  /* 0x0000e400ff047b82 */ /* 0x000ea20000000a00 */
[----:B0-----:R-:W-:-:S05]  /*00b0*/  IMAD.WIDE.U32 R2, R7, 0x4, R2 ;  /* 0x0000000407027825 */ /* 0x001fca00078e0002 */
[----:B-1----:R-:W3:Y:S04]  /*00c0*/  LDG.E R8, desc[UR4][R2.64] ;  /* 0x0000000402087981 */ /* 0x002ee8000c1e1900 */
[----:B--2---:R-:W2:Y:S01]  /*00d0*/  LDG.E.64 R4, desc[UR4][R4.64] ;  /* 0x0000000404047981 */ /* 0x004ea2000c1e1b00 */
[----:B------:R-:W-:Y:S01]  /*00e0*/  BSSY.RECONVERGENT B0, `(.L_x_14) ;  /* 0x0000006000007945 */ /* 0x000fe20003800200 */
[----:B------:R-:W-:Y:S01]  /*00f0*/  MOV R28, 0x140 ;  /* 0x00000140001c7802 */ /* 0x000fe20000000f00 */
[----:B---3--:R-:W2:Y:S02]  /*0100*/  I2F.F64 R6, R8 ;  /* 0x0000000800067312 */ /* 0x008ea40000201c00 */
[----:B--2---:R-:W-:-:S08]  /*0110*/  DADD R6, R6, -R4 ;  /* 0x0000000006067229 */ /* 0x004fd00000000804 */
[----:B------:R-:W-:-:S11]  /*0120*/  DADD R22, -RZ, |R6| ;  /* 0x00000000ff167229 */ /* 0x000fd60000000506 */
[----:B------:R-:W-:Y:S05]  /*0130*/  CALL.REL.NOINC `($_Z8distancePKiPdPKd$__internal_accurate_pow) ;  /* 0x0000001000387944 */ /* 0x000fea0003c00000 */
[----:B------:R-:W-:Y:S05]  /*0140*/  BSYNC.RECONVERGENT B0 ;  /* 0x0000000000007941 */ /* 0x000fea0003800200 */
.L_x_14:
[----:B------:R-:W0:Y:S01]  /*0150*/  LDC.64 R12, c[0x0][0x390] ;  /* 0x0000e400ff0c7b82 */ /* 0x000e220000000a00 */
[----:B------:R-:W2:Y:S04]  /*0160*/  LDG.E R15, desc[UR4][R2.64+0x4] ;  /* 0x00000404020f7981 */ /* 0x000ea8000c1e1900 */
[----:B0-----:R-:W3:Y:S01]  /*0170*/  LDG.E.64 R12, desc[UR4][R12.64+0x8] ;  /* 0x000008040c0c7981 */ /* 0x001ee2000c1e1b00 */
[C---:B------:R-:W-:Y:S01]  /*0180*/  DADD R8, R6.reuse, 2 ;  /* 0x4000000006087429 */ /* 0x040fe20000000000 */
[----:B------:R-:W-:Y:S01]  /*0190*/  BSSY.RECONVERGENT B0, `(.L_x_15) ;  /* 0x0000010000007945 */ /* 0x000fe20003800200 */
[----:B------:R-:W-:-:S06]  /*01a0*/  DSETP.NEU.AND P0, PT, R6, RZ, PT ;  /* 0x000000ff0600722a */ /* 0x000fcc0003f0d000 */
[----:B------:R-:W-:Y:S02]  /*01b0*/  FSEL R10, R10, RZ, P0 ;  /* 0x000000ff0a0a7208 */ /* 0x000fe40000000000 */
[----:B------:R-:W-:Y:S02]  /*01c0*/  LOP3.LUT R8, R9, 0x7ff00000, RZ, 0xc0, !PT ;  /* 0x7ff0000009087812 */ /* 0x000fe400078ec0ff */
[----:B------:R-:W-:Y:S02]  /*01d0*/  FSEL R11, R14, RZ, P0 ;  /* 0x000000ff0e0b7208 */ /* 0x000fe40000000000 */
[----:B------:R-:W-:Y:S01]  /*01e0*/  ISETP.NE.AND P1, PT, R8, 0x7ff00000, PT ;  /* 0x7ff000000800780c */ /* 0x000fe20003f25270 */
[----:B--2---:R-:W3:Y:S02]  /*01f0*/  I2F.F64 R4, R15 ;  /* 0x0000000f00047312 */ /* 0x004ee40000201c00 */
[----:B---3--:R-:W-:-:S08]  /*0200*/  DADD R4, R4, -R12 ;  /* 0x0000000004047229 */ /* 0x008fd0000000080c */
[----:B------:R-:W-:Y:S02]  /*0210*/  DADD R22, -RZ, |R4| ;  /* 0x00000000ff167229 */ /* 0x000fe40000000504 */
[----:B------:R-:W-:Y:S09]  /*0220*/  @P1 BRA `(.L_x_16) ;  /* 0x0000000000181947 */ /* 0x000ff20003800000 */
[----:B------:R-:W-:-:S14]  /*0230*/  DSETP.NAN.AND P0, PT, R6, R6, PT ;  /* 0x000000060600722a */ /* 0x000fdc0003f08000 */
[----:B------:R-:W-:Y:S01]  /*0240*/  @P0 DADD R10, R6, 2 ;  /* 0x40000000060a0429 */ /* 0x000fe20000000000 */
[----:B------:R-:W-:Y:S10]  /*0250*/  @P0 BRA `(.L_x_16) ;  /* 0x00000000000c0947 */ /* 0x000ff40003800000 */
[----:B------:R-:W-:-:S14]  /*0260*/  DSETP.NEU.AND P0, PT, |R6|, +INF , PT ;  /* 0x7ff000000600742a */ /* 0x000fdc0003f0d200 */
[----:B------:R-:W-:Y:S02]  /*0270*/  @!P0 IMAD.MOV.U32 R10, RZ, RZ, 0x0 ;  /* 0x00000000ff0a8424 */ /* 0x000fe400078e00ff */
[----:B------:R-:W-:-:S07]  /*0280*/  @!P0 IMAD.MOV.U32 R11, RZ, RZ, 0x7ff00000 ;  /* 0x7ff00000ff0b8424 */ /* 0x000fce00078e00ff */
.L_x_16:
[----:B------:R-:W-:Y:S05]  /*0290*/  BSYNC.RECONVERGENT B0 ;  /* 0x0000000000007941 */ /* 0x000fea0003800200 */
.L_x_15:
[----:B------:R-:W-:Y:S01]  /*02a0*/  DADD R10, RZ, R10 ;  /* 0x00000000ff0a7229 */ /* 0x000fe2000000000a */
[----:B------:R-:W-:Y:S01]  /*02b0*/  BSSY.RECONVERGENT B0, `(.L_x_17) ;  /* 0x0000006000007945 */ /* 0x000fe20003800200 */
[----:B------:R-:W-:Y:S01]  /*02c0*/  DSETP.NEU.AND P0, PT, R6, 1, PT ;  /* 0x3ff000000600742a */ /* 0x000fe20003f0d000 */
[----:B------:R-:W-:-:S07]  /*02d0*/  MOV R28, 0x310 ;  /* 0x00000310001c7802 */ /* 0x000fce0000000f00 */
[----:B------:R-:W-:Y:S02]  /*02e0*/  FSEL R6, R10, RZ, P0 ;  /* 0x000000ff0a067208 */ /* 0x000fe40000000000 */
[----:B------:R-:W-:-:S07]  /*02f0*/  FSEL R7, R11, 1.875, P0 ;  /* 0x3ff000000b077808 */ /* 0x000fce0000000000 */
[----:B------:R-:W-:Y:S05]  /*0300*/  CALL.REL.NOINC `($_Z8distancePKiPdPKd$__internal_accurate_pow) ;  /* 0x0000000c00c47944 */ /* 0x000fea0003c00000 */
[----:B------:R-:W-:Y:S05]  /*0310*/  BSYNC.RECONVERGENT B0 ;  /* 0x0000000000007941 */ /* 0x000fea0003800200 */
.L_x_17:
[C---:B------:R-:W-:Y:S01]  /*0320*/  DADD R8, R4.reuse, 2 ;  /* 0x4000000004087429 */ /* 0x040fe20000000000 */
[----:B------:R-:W-:Y:S01]  /*0330*/  BSSY.RECONVERGENT B0, `(.L_x_18) ;  /* 0x000000f000007945 */ /* 0x000fe20003800200 */
[----:B------:R-:W-:-:S06]  /*0340*/  DSETP.NEU.AND P0, PT, R4, RZ, PT ;  /* 0x000000ff0400722a */ /* 0x000fcc0003f0d000 */
[----:B------:R-:W-:Y:S02]  /*0350*/  FSEL R10, R10, RZ, P0 ;  /* 0x000000ff0a0a7208 */ /* 0x000fe40000000000 */
[----:B------:R-:W-:Y:S02]  /*0360*/  LOP3.LUT R8, R9, 0x7ff00000, RZ, 0xc0, !PT ;  /* 0x7ff0000009087812 */ /* 0x000fe400078ec0ff */
[----:B------:R-:W-:Y:S02]  /*0370*/  FSEL R11, R14, RZ, P0 ;  /* 0x000000ff0e0b7208 */ /* 0x000fe40000000000 */
[----:B------:R-:W-:-:S13]  /*0380*/  ISETP.NE.AND P1, PT, R8, 0x7ff00000, PT ;  /* 0x7ff000000800780c */ /* 0x000fda0003f25270 */
[----:B------:R-:W-:Y:S05]  /*0390*/  @P1 BRA `(.L_x_19) ;  /* 0x0000000000201947 */ /* 0x000fea0003800000 */
[----:B------:R-:W-:-:S14]  /*03a0*/  DSETP.NAN.AND P0, PT, R4, R4, PT ;  /* 0x000000040400722a */ /* 0x000fdc0003f08000 */
[----:B------:R-:W-:Y:S05]  /*03b0*/  @P0 BRA `(.L_x_20) ;  /* 0x0000000000140947 */ /* 0x000fea0003800000 */
[----:B------:R-:W-:-:S14]  /*03c0*/  DSETP.NEU.AND P0, PT, |R4|, +INF , PT ;  /* 0x7ff000000400742a */ /* 0x000fdc0003f0d200 */
[----:B------:R-:W-:Y:S05]  /*03d0*/  @P0 BRA `(.L_x_19) ;  /* 0x0000000000100947 */ /* 0x000fea0003800000 */
[----:B------:R-:W-:Y:S02]  /*03e0*/  IMAD.MOV.U32 R10, RZ, RZ, 0x0 ;  /* 0x00000000ff0a7424 */ /* 0x000fe400078e00ff */
[----:B------:R-:W-:Y:S01]  /*03f0*/  IMAD.MOV.U32 R11, RZ, RZ, 0x7ff00000 ;  /* 0x7ff00000ff0b7424 */ /* 0x000fe200078e00ff */
[----:B------:R-:W-:Y:S06]  /*0400*/  BRA `(.L_x_19) ;  /* 0x0000000000047947 */ /* 0x000fec0003800000 */
.L_x_20:
[----:B------:R-:W-:-:S11]  /*0410*/  DADD R10, R4, 2 ;  /* 0x40000000040a7429 */ /* 0x000fd60000000000 */
.L_x_19:
[----:B------:R-:W-:Y:S05]  /*0420*/  BSYNC.RECONVERGENT B0 ;  /* 0x0000000000007941 */ /* 0x000fea0003800200 */
.L_x_18:
[----:B------:R-:W0:Y:S01]  /*0430*/  LDC.64 R12, c[0x0][0x390] ;  /* 0x0000e400ff0c7b82 */ /* 0x000e220000000a00 */
[----:B------:R-:W2:Y:S04]  /*0440*/  LDG.E R14, desc[UR4][R2.64+0x8] ;  /* 0x00000804020e7981 */ /* 0x000ea8000c1e1900 */
[----:B0-----:R-:W3:Y:S01]  /*0450*/  LDG.E.64 R12, desc[UR4][R12.64+0x10] ;  /* 0x000010040c0c7981 */ /* 0x001ee2000c1e1b00 */
[----:B------:R-:W-:Y:S01]  /*0460*/  DSETP.NEU.AND P0, PT, R4, 1, PT ;  /* 0x3ff000000400742a */ /* 0x000fe20003f0d000 */
[----:B------:R-:W-:Y:S01]  /*0470*/  BSSY.RECONVERGENT B0, `(.L_x_21) ;  /* 0x0000009000007945 */ /* 0x000fe20003800200 */
[----:B------:R-:W-:-:S04]  /*0480*/  MOV R28, 0x500 ;  /* 0x00000500001c7802 */ /* 0x000fc80000000f00 */
[----:B------:R-:W-:Y:S02]  /*0490*/  FSEL R4, R10, RZ, P0 ;  /* 0x000000ff0a047208 */ /* 0x000fe40000000000 */
[----:B------:R-:W-:-:S06]  /*04a0*/  FSEL R5, R11, 1.875, P0 ;  /* 0x3ff000000b057808 */ /* 0x000fcc0000000000 */
[----:B------:R-:W-:Y:S01]  /*04b0*/  DADD R6, R6, R4 ;  /* 0x0000000006067229 */ /* 0x000fe20000000004 */
[----:B--2---:R-:W3:Y:S02]  /*04c0*/  I2F.F64 R8, R14 ;  /* 0x0000000e00087312 */ /* 0x004ee40000201c00 */
[----:B---3--:R-:W-:-:S08]  /*04d0*/  DADD R8, R8, -R12 ;  /* 0x0000000008087229 */ /* 0x008fd0000000080c */
[----:B------:R-:W-:-:S11]  /*04e0*/  DADD R22, -RZ, |R8| ;  /* 0x00000000ff167229 */ /* 0x000fd60000000508 */
[----:B------:R-:W-:Y:S05]  /*04f0*/  CALL.REL.NOINC `($_Z8distancePKiPdPKd$__internal_accurate_pow) ;  /* 0x0000000c00487944 */ /* 0x000fea0003c00000 */
[----:B------:R-:W-:Y:S05]  /*0500*/  BSYNC.RECONVERGENT B0 ;  /* 0x0000000000007941 */ /* 0x000fea0003800200 */
.L_x_21:
        /* <DEDUP_REMOVED lines=15> */
.L_x_24:
[----:B------:R-:W-:-:S11]  /*0600*/  DADD R10, R8, 2 ;  /* 0x40000000080a7429 */ /* 0x000fd60000000000 */
.L_x_23:
[----:B------:R-:W-:Y:S05]  /*0610*/  BSYNC.RECONVERGENT B0 ;  /* 0x0000000000007941 */ /* 0x000fea0003800200 */
.L_x_22:
[----:B------:R-:W-:Y:S01]  /*0620*/  DSETP.NEU.AND P0, PT, R8, 1, PT ;  /* 0x3ff000000800742a */ /* 0x000fe20003f0d000 */
[----:B------:R-:W-:Y:S05]  /*0630*/  BSSY.RECONVERGENT B0, `(.L_x_25) ;  /* 0x000001b000007945 */ /* 0x000fea0003800200 */
[----:B------:R-:W-:Y:S01]  /*0640*/  FSEL R4, R10, RZ, P0 ;  /* 0x000000ff0a047208 */ /* 0x000fe20000000000 */
[----:B------:R-:W-:Y:S01]  /*0650*/  IMAD.MOV.U32 R10, RZ, RZ, 0x0 ;  /* 0x00000000ff0a7424 */ /* 0x000fe200078e00ff */
[----:B------:R-:W-:Y:S01]  /*0660*/  FSEL R5, R11, 1.875, P0 ;  /* 0x3ff000000b057808 */ /* 0x000fe20000000000 */
[----:B------:R-:W-:-:S05]  /*0670*/  IMAD.MOV.U32 R11, RZ, RZ, 0x3fd80000 ;  /* 0x3fd80000ff0b7424 */ /* 0x000fca00078e00ff */
[----:B------:R-:W-:-:S06]  /*0680*/  DADD R6, R6, R4 ;  /* 0x0000000006067229 */ /* 0x000fcc0000000004 */
[----:B------:R-:W0:Y:S04]  /*0690*/  MUFU.RSQ64H R5, R7 ;  /* 0x0000000700057308 */ /* 0x000e280000001c00 */
[----:B------:R-:W-:-:S05]  /*06a0*/  VIADD R4, R7, 0xfcb00000 ;  /* 0xfcb0000007047836 */ /* 0x000fca0000000000 */
[----:B------:R-:W-:Y:S01]  /*06b0*/  ISETP.GE.U32.AND P0, PT, R4, 0x7ca00000, PT ;  /* 0x7ca000000400780c */ /* 0x000fe20003f06070 */
[----:B0-----:R-:W-:-:S08]  /*06c0*/  DMUL R8, R4, R4 ;  /* 0x0000000404087228 */ /* 0x001fd00000000000 */
[----:B------:R-:W-:-:S08]  /*06d0*/  DFMA R8, R6, -R8, 1 ;  /* 0x3ff000000608742b */ /* 0x000fd00000000808 */
[----:B------:R-:W-:Y:S02]  /*06e0*/  DFMA R10, R8, R10, 0.5 ;  /* 0x3fe00000080a742b */ /* 0x000fe4000000000a */
[----:B------:R-:W-:-:S08]  /*06f0*/  DMUL R8, R4, R8 ;  /* 0x0000000804087228 */ /* 0x000fd00000000000 */
[----:B------:R-:W-:-:S08]  /*0700*/  DFMA R14, R10, R8, R4 ;  /* 0x000000080a0e722b */ /* 0x000fd00000000004 */
[----:B------:R-:W-:Y:S02]  /*0710*/  DMUL R12, R6, R14 ;  /* 0x0000000e060c7228 */ /* 0x000fe40000000000 */
[----:B------:R-:W-:Y:S02]  /*0720*/  VIADD R9, R15, 0xfff00000 ;  /* 0xfff000000f097836 */ /* 0x000fe40000000000 */
[----:B------:R-:W-:-:S04]  /*0730*/  IMAD.MOV.U32 R8, RZ, RZ, R14 ;  /* 0x000000ffff087224 */ /* 0x000fc800078e000e */
[----:B------:R-:W-:-:S08]  /*0740*/  DFMA R16, R12, -R12, R6 ;  /* 0x8000000c0c10722b */ /* 0x000fd00000000006 */
[----:B------:R-:W-:Y:S01]  /*0750*/  DFMA R10, R16, R8, R12 ;  /* 0x00000008100a722b */ /* 0x000fe2000000000c */
[----:B------:R-:W-:Y:S10]  /*0760*/  @!P0 BRA `(.L_x_26) ;  /* 0x00000000001c8947 */ /* 0x000ff40003800000 */
[----:B------:R-:W-:Y:S02]  /*0770*/  IMAD.MOV.U32 R10, RZ, RZ, R14 ;  /* 0x000000ffff0a7224 */ /* 0x000fe400078e000e */
[----:B------:R-:W-:Y:S01]  /*0780*/  IMAD.MOV.U32 R11, RZ, RZ, R4 ;  /* 0x000000ffff0b7224 */ /* 0x000fe200078e0004 */
[----:B------:R-:W-:Y:S01]  /*0790*/  MOV R4, 0x7e0 ;  /* 0x000007e000047802 */ /* 0x000fe20000000f00 */
[----:B------:R-:W-:Y:S02]  /*07a0*/  IMAD.MOV.U32 R14, RZ, RZ, R16 ;  /* 0x000000ffff0e7224 */ /* 0x000fe400078e0010 */
[----:B------:R-:W-:Y:S02]  /*07b0*/  IMAD.MOV.U32 R15, RZ, RZ, R17 ;  /* 0x000000ffff0f7224 */ /* 0x000fe400078e0011 */
[----:B------:R-:W-:-:S07]  /*07c0*/  IMAD.MOV.U32 R5, RZ, RZ, R9 ;  /* 0x000000ffff057224 */ /* 0x000fce00078e0009 */
[----:B------:R-:W-:Y:S05]  /*07d0*/  CALL.REL.NOINC `($__internal_1_$__cuda_sm20_dsqrt_rn_f64_mediumpath_v1) ;  /* 0x0000000400f07944 */ /* 0x000fea0003c00000 */
.L_x_26:
[----:B------:R-:W-:Y:S05]  /*07e0*/  BSYNC.RECONVERGENT B0 ;  /* 0x0000000000007941 */ /* 0x000fea0003800200 */
.L_x_25:
[----:B------:R-:W0:Y:S01]  /*07f0*/  LDC.64 R8, c[0x0][0x388] ;  /* 0x0000e200ff087b82 */ /* 0x000e220000000a00 */
[----:B------:R-:W-:-:S07]  /*0800*/  IMAD.SHL.U32 R7, R0, 0x2, RZ ;  /* 0x0000000200077824 */ /* 0x000fce00078e00ff */
[----:B------:R-:W1:Y:S01]  /*0810*/  LDC.64 R4, c[0x0][0x390] ;  /* 0x0000e400ff047b82 */ /* 0x000e620000000a00 */
[----:B0-----:R-:W-:-:S05]  /*0820*/  IMAD.WIDE.U32 R8, R7, 0x8, R8 ;  /* 0x0000000807087825 */ /* 0x001fca00078e0008 */
[----:B------:R0:W-:Y:S04]  /*0830*/  STG.E.64 desc[UR4][R8.64], R10 ;  /* 0x0000000a08007986 */ /* 0x0001e8000c101b04 */
[----:B------:R-:W2:Y:S04]  /*0840*/  LDG.E R0, desc[UR4][R2.64] ;  /* 0x0000000402007981 */ /* 0x000ea8000c1e1900 */
[----:B-1----:R-:W3:Y:S01]  /*0850*/  LDG.E.64 R4, desc[UR4][R4.64+0x18] ;  /* 0x0000180404047981 */ /* 0x002ee2000c1e1b00 */
[----:B------:R-:W-:Y:S01]  /*0860*/  BSSY.RECONVERGENT B0, `(.L_x_27) ;  /* 0x0000006000007945 */ /* 0x000fe20003800200 */
[----:B------:R-:W-:Y:S01]  /*0870*/  MOV R28, 0x8c0 ;  /* 0x000008c0001c7802 */ /* 0x000fe20000000f00 */
[----:B--2---:R-:W3:Y:S02]  /*0880*/  I2F.F64 R6, R0 ;  /* 0x0000000000067312 */ /* 0x004ee40000201c00 */
[----:B---3--:R-:W-:-:S08]  /*0890*/  DADD R6, R6, -R4 ;  /* 0x0000000006067229 */ /* 0x008fd00000000804 */
[----:B0-----:R-:W-:-:S11]  /*08a0*/  DADD R22, -RZ, |R6| ;  /* 0x00000000ff167229 */ /* 0x001fd60000000506 */
[----:B------:R-:W-:Y:S05]  /*08b0*/  CALL.REL.NOINC `($_Z8distancePKiPdPKd$__internal_accurate_pow) ;  /* 0x0000000800587944 */ /* 0x000fea0003c00000 */
[----:B------:R-:W-:Y:S05]  /*08c0*/  BSYNC.RECONVERGENT B0 ;  /* 0x0000000000007941 */ /* 0x000fea0003800200 */
.L_x_27:
        /* <DEDUP_REMOVED lines=15> */
.L_x_30:
[----:B------:R-:W-:-:S11]  /*09c0*/  DADD R10, R6, 2 ;  /* 0x40000000060a7429 */ /* 0x000fd60000000000 */
.L_x_29:
[----:B------:R-:W-:Y:S05]  /*09d0*/  BSYNC.RECONVERGENT B0 ;  /* 0x0000000000007941 */ /* 0x000fea0003800200 */
.L_x_28:
[----:B------:R-:W0:Y:S01]  /*09e0*/  LDC.64 R12, c[0x0][0x390] ;  /* 0x0000e400ff0c7b82 */ /* 0x000e220000000a00 */
[----:B------:R-:W2:Y:S04]  /*09f0*/  LDG.E R0, desc[UR4][R2.64+0x4] ;  /* 0x0000040402007981 */ /* 0x000ea8000c1e1900 */
[----:B0-----:R-:W3:Y:S01]  /*0a00*/  LDG.E.64 R12, desc[UR4][R12.64+0x20] ;  /* 0x000020040c0c7981 */ /* 0x001ee2000c1e1b00 */
[----:B------:R-:W-:Y:S01]  /*0a10*/  DADD R10, RZ, R10 ;  /* 0x00000000ff0a7229 */ /* 0x000fe2000000000a */
[----:B------:R-:W-:Y:S01]  /*0a20*/  BSSY.RECONVERGENT B0, `(.L_x_31) ;  /* 0x0000009000007945 */ /* 0x000fe20003800200 */
[----:B------:R-:W-:Y:S01]  /*0a30*/  DSETP.NEU.AND P0, PT, R6, 1, PT ;  /* 0x3ff000000600742a */ /* 0x000fe20003f0d000 */
[----:B------:R-:W-:-:S07]  /*0a40*/  MOV R28, 0xab0 ;  /* 0x00000ab0001c7802 */ /* 0x000fce0000000f00 */
[----:B------:R-:W-:Y:S02]  /*0a50*/  FSEL R6, R10, RZ, P0 ;  /* 0x000000ff0a067208 */ /* 0x000fe40000000000 */
[----:B------:R-:W-:Y:S01]  /*0a60*/  FSEL R7, R11, 1.875, P0 ;  /* 0x3ff000000b077808 */ /* 0x000fe20000000000 */
[----:B--2---:R-:W3:Y:S02]  /*0a70*/  I2F.F64 R4, R0 ;  /* 0x0000000000047312 */ /* 0x004ee40000201c00 */
[----:B---3--:R-:W-:-:S08]  /*0a80*/  DADD R4, R4, -R12 ;  /* 0x0000000004047229 */ /* 0x008fd0000000080c */
[----:B------:R-:W-:-:S11]  /*0a90*/  DADD R22, -RZ, |R4| ;  /* 0x00000000ff167229 */ /* 0x000fd60000000504 */
[----:B------:R-:W-:Y:S05]  /*0aa0*/  CALL.REL.NOINC `($_Z8distancePKiPdPKd$__internal_accurate_pow) ;  /* 0x0000000400dc7944 */ /* 0x000fea0003c00000 */
[----:B------:R-:W-:Y:S05]  /*0ab0*/  BSYNC.RECONVERGENT B0 ;  /* 0x0000000000007941 */ /* 0x000fea0003800200 */
.L_x_31:
        /* <DEDUP_REMOVED lines=15> */
.L_x_34:
[----:B------:R-:W-:-:S11]  /*0bb0*/  DADD R10, R4, 2 ;  /* 0x40000000040a7429 */ /* 0x000fd60000000000 */
.L_x_33:
[----:B------:R-:W-:Y:S05]  /*0bc0*/  BSYNC.RECONVERGENT B0 ;  /* 0x0000000000007941 */ /* 0x000fea0003800200 */
.L_x_32:
        /* <DEDUP_REMOVED lines=14> */
.L_x_35:
        /* <DEDUP_REMOVED lines=15> */
.L_x_38:
[----:B------:R-:W-:-:S11]  /*0da0*/  DADD R10, R2, 2 ;  /* 0x40000000020a7429 */ /* 0x000fd60000000000 */
.L_x_37:
[----:B------:R-:W-:Y:S05]  /*0db0*/  BSYNC.RECONVERGENT B0 ;  /* 0x0000000000007941 */ /* 0x000fea0003800200 */
.L_x_36:
        /* <DEDUP_REMOVED lines=21> */
[----:B------:R-:W-:Y:S01]  /*0f10*/  IMAD.MOV.U32 R10, RZ, RZ, R12 ;  /* 0x000000ffff0a7224 */ /* 0x000fe200078e000c */
[----:B------:R-:W-:Y:S01]  /*0f20*/  MOV R4, 0xf70 ;  /* 0x00000f7000047802 */ /* 0x000fe20000000f00 */
[----:B------:R-:W-:Y:S02]  /*0f30*/  IMAD.MOV.U32 R12, RZ, RZ, R16 ;  /* 0x000000ffff0c7224 */ /* 0x000fe400078e0010 */
[----:B------:R-:W-:Y:S02]  /*0f40*/  IMAD.MOV.U32 R13, RZ, RZ, R17 ;  /* 0x000000ffff0d7224 */ /* 0x000fe400078e0011 */
[----:B------:R-:W-:-:S07]  /*0f50*/  IMAD.MOV.U32 R11, RZ, RZ, R2 ;  /* 0x000000ffff0b7224 */ /* 0x000fce00078e0002 */
[----:B------:R-:W-:Y:S05]  /*0f60*/  CALL.REL.NOINC `($__internal_1_$__cuda_sm20_dsqrt_rn_f64_mediumpath_v1) ;  /* 0x00000000000c7944 */ /* 0x000fea0003c00000 */
.L_x_40:
[----:B------:R-:W-:Y:S05]  /*0f70*/  BSYNC.RECONVERGENT B0 ;  /* 0x0000000000007941 */ /* 0x000fea0003800200 */
.L_x_39:
[----:B------:R-:W-:Y:S01]  /*0f80*/  STG.E.64 desc[UR4][R8.64+0x8], R10 ;  /* 0x0000080a08007986 */ /* 0x000fe2000c101b04 */
[----:B------:R-:W-:Y:S05]  /*0f90*/  EXIT ;  /* 0x000000000000794d */ /* 0x000fea0003800000 */
        .weak           $__internal_1_$__cuda_sm20_dsqrt_rn_f64_mediumpath_v1
        .type           $__internal_1_$__cuda_sm20_dsqrt_rn_f64_mediumpath_v1,@function
        .size           $__internal_1_$__cuda_sm20_dsqrt_rn_f64_mediumpath_v1,($_Z8distancePKiPdPKd$__internal_accurate_pow - $__internal_1_$__cuda_sm20_dsqrt_rn_f64_mediumpath_v1)
$__internal_1_$__cuda_sm20_dsqrt_rn_f64_mediumpath_v1:
[----:B------:R-:W-:Y:S01]  /*0fa0*/  ISETP.GE.U32.AND P0, PT, R11, -0x3400000, PT ;  /* 0xfcc000000b00780c */ /* 0x000fe20003f06070 */
[----:B------:R-:W-:Y:S01]  /*0fb0*/  BSSY.RECONVERGENT B1, `(.L_x_41) ;  /* 0x0000024000017945 */ /* 0x000fe20003800200 */
[----:B------:R-:W-:-:S11]  /*0fc0*/  IMAD.MOV.U32 R11, RZ, RZ, R5 ;  /* 0x000000ffff0b7224 */ /* 0x000fd600078e0005 */
[----:B------:R-:W-:Y:S05]  /*0fd0*/  @!P0 BRA `(.L_x_42) ;  /* 0x0000000000208947 */ /* 0x000fea0003800000 */
[----:B------:R-:W-:-:S10]  /*0fe0*/  DFMA.RM R10, R14, R10, R12 ;  /* 0x0000000a0e0a722b */ /* 0x000fd4000000400c */
[----:B------:R-:W-:-:S04]  /*0ff0*/  IADD3 R12, P0, PT, R10, 0x1, RZ ;  /* 0x000000010a0c7810 */ /* 0x000fc80007f1e0ff */
[----:B------:R-:W-:-:S06]  /*1000*/  IADD3.X R13, PT, PT, RZ, R11, RZ, P0, !PT ;  /* 0x0000000bff0d7210 */ /* 0x000fcc00007fe4ff */
[----:B------:R-:W-:-:S08]  /*1010*/  DFMA.RP R6, -R10, R12, R6 ;  /* 0x0000000c0a06722b */ /* 0x000fd00000008106 */
[----:B------:R-:W-:-:S06]  /*1020*/  DSETP.GT.AND P0, PT, R6, RZ, PT ;  /* 0x000000ff0600722a */ /* 0x000fcc0003f04000 */
[----:B------:R-:W-:Y:S02]  /*1030*/  FSEL R10, R12, R10, P0 ;  /* 0x0000000a0c0a7208 */ /* 0x000fe40000000000 */
[----:B------:R-:W-:Y:S01]  /*1040*/  FSEL R11, R13, R11, P0 ;  /* 0x0000000b0d0b7208 */ /* 0x000fe20000000000 */
[----:B------:R-:W-:Y:S06]  /*1050*/  BRA `(.L_x_43) ;  /* 0x0000000000647947 */ /* 0x000fec0003800000 */
.L_x_42:
[----:B------:R-:W-:-:S14]  /*1060*/  DSETP.NE.AND P0, PT, R6, RZ, PT ;  /* 0x000000ff0600722a */ /* 0x000fdc0003f05000 */
[----:B------:R-:W-:Y:S05]  /*1070*/  @!P0 BRA `(.L_x_44) ;  /* 0x0000000000588947 */ /* 0x000fea0003800000 */
[----:B------:R-:W-:-:S13]  /*1080*/  ISETP.GE.AND P0, PT, R7, RZ, PT ;  /* 0x000000ff0700720c */ /* 0x000fda0003f06270 */
[----:B------:R-:W-:Y:S02]  /*1090*/  @!P0 IMAD.MOV.U32 R10, RZ, RZ, 0x0 ;  /* 0x00000000ff0a8424 */ /* 0x000fe400078e00ff */
[----:B------:R-:W-:Y:S01]  /*10a0*/  @!P0 IMAD.MOV.U32 R11, RZ, RZ, -0x80000 ;  /* 0xfff80000ff0b8424 */ /* 0x000fe200078e00ff */
[----:B------:R-:W-:Y:S06]  /*10b0*/  @!P0 BRA `(.L_x_43) ;  /* 0x00000000004c8947 */ /* 0x000fec0003800000 */
[----:B------:R-:W-:-:S13]  /*10c0*/  ISETP.GT.AND P0, PT, R7, 0x7fefffff, PT ;  /* 0x7fefffff0700780c */ /* 0x000fda0003f04270 */
[----:B------:R-:W-:Y:S05]  /*10d0*/  @P0 BRA `(.L_x_44) ;  /* 0x0000000000400947 */ /* 0x000fea0003800000 */
[----:B------:R-:W-:Y:S01]  /*10e0*/  DMUL R6, R6, 8.11296384146066816958e+31 ;  /* 0x4690000006067828 */ /* 0x000fe20000000000 */
[----:B------:R-:W-:Y:S02]  /*10f0*/  IMAD.MOV.U32 R10, RZ, RZ, RZ ;  /* 0x000000ffff0a7224 */ /* 0x000fe400078e00ff */
[----:B------:R-:W-:Y:S02]  /*1100*/  IMAD.MOV.U32 R14, RZ, RZ, 0x0 ;  /* 0x00000000ff0e7424 */ /* 0x000fe400078e00ff */
[----:B------:R-:W-:Y:S01]  /*1110*/  IMAD.MOV.U32 R15, RZ, RZ, 0x3fd80000 ;  /* 0x3fd80000ff0f7424 */ /* 0x000fe200078e00ff */
[----:B------:R-:W0:Y:S02]  /*1120*/  MUFU.RSQ64H R11, R7 ;  /* 0x00000007000b7308 */ /* 0x000e240000001c00 */
[----:B0-----:R-:W-:-:S08]  /*1130*/  DMUL R12, R10, R10 ;  /* 0x0000000a0a0c7228 */ /* 0x001fd00000000000 */
[----:B------:R-:W-:-:S08]  /*1140*/  DFMA R12, R6, -R12, 1 ;  /* 0x3ff00000060c742b */ /* 0x000fd0000000080c */
[----:B------:R-:W-:Y:S02]  /*1150*/  DFMA R14, R12, R14, 0.5 ;  /* 0x3fe000000c0e742b */ /* 0x000fe4000000000e */
[----:B------:R-:W-:-:S08]  /*1160*/  DMUL R12, R10, R12 ;  /* 0x0000000c0a0c7228 */ /* 0x000fd00000000000 */
[----:B------:R-:W-:-:S08]  /*1170*/  DFMA R12, R14, R12, R10 ;  /* 0x0000000c0e0c722b */ /* 0x000fd0000000000a */
[----:B------:R-:W-:Y:S02]  /*1180*/  DMUL R10, R6, R12 ;  /* 0x0000000c060a7228 */ /* 0x000fe40000000000 */
[----:B------:R-:W-:-:S06]  /*1190*/  VIADD R13, R13, 0xfff00000 ;  /* 0xfff000000d0d7836 */ /* 0x000fcc0000000000 */
[----:B------:R-:W-:-:S08]  /*11a0*/  DFMA R14, R10, -R10, R6 ;  /* 0x8000000a0a0e722b */ /* 0x000fd00000000006 */
[----:B------:R-:W-:-:S10]  /*11b0*/  DFMA R10, R12, R14, R10 ;  /* 0x0000000e0c0a722b */ /* 0x000fd4000000000a */
[----:B------:R-:W-:Y:S01]  /*11c0*/  VIADD R11, R11, 0xfcb00000 ;  /* 0xfcb000000b0b7836 */ /* 0x000fe20000000000 */
[----:B------:R-:W-:Y:S06]  /*11d0*/  BRA `(.L_x_43) ;  /* 0x0000000000047947 */ /* 0x000fec0003800000 */
.L_x_44:
[----:B------:R-:W-:-:S11]  /*11e0*/  DADD R10, R6, R6 ;  /* 0x00000000060a7229 */ /* 0x000fd60000000006 */
.L_x_43:
[----:B------:R-:W-:Y:S05]  /*11f0*/  BSYNC.RECONVERGENT B1 ;  /* 0x0000000000017941 */ /* 0x000fea0003800200 */
.L_x_41:
[----:B------:R-:W-:-:S04]  /*1200*/  IMAD.MOV.U32 R5, RZ, RZ, 0x0 ;  /* 0x00000000ff057424 */ /* 0x000fc800078e00ff */
[----:B------:R-:W-:Y:S05]  /*1210*/  RET.REL.NODEC R4 `(_Z8distancePKiPdPKd) ;  /* 0xffffffec04787950 */ /* 0x000fea0003c3ffff */
        .type           $_Z8distancePKiPdPKd$__internal_accurate_pow,@function
        .size           $_Z8distancePKiPdPKd$__internal_accurate_pow,(.L_x_49 - $_Z8distancePKiPdPKd$__internal_accurate_pow)
$_Z8distancePKiPdPKd$__internal_accurate_pow:
[----:B------:R-:W-:Y:S01]  /*1220*/  ISETP.GT.U32.AND P0, PT, R23, 0xfffff, PT ;  /* 0x000fffff1700780c */ /* 0x000fe20003f04070 */
[----:B------:R-:W-:Y:S01]  /*1230*/  IMAD.MOV.U32 R12, RZ, RZ, R23 ;  /* 0x000000ffff0c7224 */ /* 0x000fe200078e0017 */
[----:B------:R-:W-:Y:S01]  /*1240*/  MOV R17, 0x3ed0f5d2 ;  /* 0x3ed0f5d200117802 */ /* 0x000fe20000000f00 */
[----:B------:R-:W-:Y:S01]  /*1250*/  IMAD.MOV.U32 R16, RZ, RZ, 0x41ad3b5a ;  /* 0x41ad3b5aff107424 */ /* 0x000fe200078e00ff */
[----:B------:R-:W-:Y:S01]  /*1260*/  UMOV UR6, 0x7d2cafe2 ;  /* 0x7d2cafe200067882 */ /* 0x000fe20000000000 */
[----:B------:R-:W-:Y:S01]  /*1270*/  UMOV UR7, 0x3eb0f5ff ;  /* 0x3eb0f5ff00077882 */ /* 0x000fe20000000000 */
[----:B------:R-:W-:Y:S01]  /*1280*/  UMOV UR8, 0x3b39803f ;  /* 0x3b39803f00087882 */ /* 0x000fe20000000000 */
[----:B------:R-:W-:-:S06]  /*1290*/  UMOV UR9, 0x3c7abc9e ;  /* 0x3c7abc9e00097882 */ /* 0x000fcc0000000000 */
[----:B------:R-:W-:-:S10]  /*12a0*/  @!P0 DMUL R10, R22, 1.80143985094819840000e+16 ;  /* 0x43500000160a8828 */ /* 0x000fd40000000000 */
[----:B------:R-:W-:Y:S02]  /*12b0*/  @!P0 IMAD.MOV.U32 R12, RZ, RZ, R11 ;  /* 0x000000ffff0c8224 */ /* 0x000fe400078e000b */
[----:B------:R-:W-:-:S03]  /*12c0*/  @!P0 IMAD.MOV.U32 R22, RZ, RZ, R10 ;  /* 0x000000ffff168224 */ /* 0x000fc600078e000a */
[----:B------:R-:W-:Y:S01]  /*12d0*/  LOP3.LUT R13, R12, 0x800fffff, RZ, 0xc0, !PT ;  /* 0x800fffff0c0d7812 */ /* 0x000fe200078ec0ff */
[----:B------:R-:W-:Y:S02]  /*12e0*/  IMAD.MOV.U32 R14, RZ, RZ, R22 ;  /* 0x000000ffff0e7224 */ /* 0x000fe400078e0016 */
[----:B------:R-:W-:Y:S01]  /*12f0*/  IMAD.MOV.U32 R12, RZ, RZ, RZ ;  /* 0x000000ffff0c7224 */ /* 0x000fe200078e00ff */
[----:B------:R-:W-:-:S04]  /*1300*/  LOP3.LUT R13, R13, 0x3ff00000, RZ, 0xfc, !PT ;  /* 0x3ff000000d0d7812 */ /* 0x000fc800078efcff */
[----:B------:R-:W-:Y:S01]  /*1310*/  ISETP.GE.U32.AND P1, PT, R13, 0x3ff6a09f, PT ;  /* 0x3ff6a09f0d00780c */ /* 0x000fe20003f26070 */
[----:B------:R-:W-:-:S12]  /*1320*/  IMAD.MOV.U32 R15, RZ, RZ, R13 ;  /* 0x000000ffff0f7224 */ /* 0x000fd800078e000d */
[----:B------:R-:W-:-:S04]  /*1330*/  @P1 VIADD R10, R15, 0xfff00000 ;  /* 0xfff000000f0a1836 */ /* 0x000fc80000000000 */
[----:B------:R-:W-:Y:S01]  /*1340*/  @P1 IMAD.MOV.U32 R15, RZ, RZ, R10 ;  /* 0x000000ffff0f1224 */ /* 0x000fe200078e000a */
[----:B------:R-:W-:Y:S02]  /*1350*/  SHF.R.U32.HI R10, RZ, 0x14, R23 ;  /* 0x00000014ff0a7819 */ /* 0x000fe40000011617 */
[----:B------:R-:W-:-:S03]  /*1360*/  @!P0 LEA.HI R10, R11, 0xffffffca, RZ, 0xc ;  /* 0xffffffca0b0a8811 */ /* 0x000fc600078f60ff */
[C---:B------:R-:W-:Y:S02]  /*1370*/  DADD R20, R14.reuse, 1 ;  /* 0x3ff000000e147429 */ /* 0x040fe40000000000 */
[----:B------:R-:W-:Y:S01]  /*1380*/  DADD R14, R14, -1 ;  /* 0xbff000000e0e7429 */ /* 0x000fe20000000000 */
[C---:B------:R-:W-:Y:S02]  /*1390*/  VIADD R11, R10.reuse, 0xfffffc01 ;  /* 0xfffffc010a0b7836 */ /* 0x040fe40000000000 */
[----:B------:R-:W-:Y:S01]  /*13a0*/  @P1 VIADD R11, R10, 0xfffffc02 ;  /* 0xfffffc020a0b1836 */ /* 0x000fe20000000000 */
[----:B------:R-:W0:Y:S02]  /*13b0*/  MUFU.RCP64H R13, R21 ;  /* 0x00000015000d7308 */ /* 0x000e240000001800 */
[----:B0-----:R-:W-:-:S08]  /*13c0*/  DFMA R18, -R20, R12, 1 ;  /* 0x3ff000001412742b */ /* 0x001fd0000000010c */
[----:B------:R-:W-:-:S08]  /*13d0*/  DFMA R18, R18, R18, R18 ;  /* 0x000000121212722b */ /* 0x000fd00000000012 */
[----:B------:R-:W-:-:S08]  /*13e0*/  DFMA R18, R12, R18, R12 ;  /* 0x000000120c12722b */ /* 0x000fd0000000000c */
[----:B------:R-:W-:-:S08]  /*13f0*/  DMUL R12, R14, R18 ;  /* 0x000000120e0c7228 */ /* 0x000fd00000000000 */
[----:B------:R-:W-:-:S08]  /*1400*/  DFMA R12, R14, R18, R12 ;  /* 0x000000120e0c722b */ /* 0x000fd0000000000c */
[----:B------:R-:W-:-:S08]  /*1410*/  DMUL R26, R12, R12 ;  /* 0x0000000c0c1a7228 */ /* 0x000fd00000000000 */
[----:B------:R-:W-:Y:S01]  /*1420*/  DFMA R16, R26, UR6, R16 ;  /* 0x000000061a107c2b */ /* 0x000fe20008000010 */
[----:B------:R-:W-:Y:S01]  /*1430*/  UMOV UR6, 0x75488a3f ;  /* 0x75488a3f00067882 */ /* 0x000fe20000000000 */
[----:B------:R-:W-:-:S06]  /*1440*/  UMOV UR7, 0x3ef3b20a ;  /* 0x3ef3b20a00077882 */ /* 0x000fcc0000000000 */
[----:B------:R-:W-:Y:S01]  /*1450*/  DFMA R24, R26, R16, UR6 ;  /* 0x000000061a187e2b */ /* 0x000fe20008000010 */
[----:B------:R-:W-:Y:S01]  /*1460*/  UMOV UR6, 0xe4faecd5 ;  /* 0xe4faecd500067882 */ /* 0x000fe20000000000 */
[----:B------:R-:W-:Y:S01]  /*1470*/  UMOV UR7, 0x3f1745cd ;  /* 0x3f1745cd00077882 */ /* 0x000fe20000000000 */
[----:B------:R-:W-:-:S05]  /*1480*/  DADD R16, R14, -R12 ;  /* 0x000000000e107229 */ /* 0x000fca000000080c */
[----:B------:R-:W-:Y:S01]  /*1490*/  DFMA R24, R26, R24, UR6 ;  /* 0x000000061a187e2b */ /* 0x000fe20008000018 */
[----:B------:R-:W-:Y:S01]  /*14a0*/  UMOV UR6, 0x258a578b ;  /* 0x258a578b00067882 */ /* 0x000fe20000000000 */
[----:B------:R-:W-:Y:S01]  /*14b0*/  UMOV UR7, 0x3f3c71c7 ;  /* 0x3f3c71c700077882 */ /* 0x000fe20000000000 */
[----:B------:R-:W-:-:S05]  /*14c0*/  DADD R16, R16, R16 ;  /* 0x0000000010107229 */ /* 0x000fca0000000010 */
[----:B------:R-:W-:Y:S01]  /*14d0*/  DFMA R24, R26, R24, UR6 ;  /* 0x000000061a187e2b */ /* 0x000fe20008000018 */
[----:B------:R-:W-:Y:S01]  /*14e0*/  UMOV UR6, 0x9242b910 ;  /* 0x9242b91000067882 */ /* 0x000fe20000000000 */
[----:B------:R-:W-:Y:S01]  /*14f0*/  UMOV UR7, 0x3f624924 ;  /* 0x3f62492400077882 */ /* 0x000fe20000000000 */
[----:B------:R-:W-:-:S05]  /*1500*/  DFMA R16, R14, -R12, R16 ;  /* 0x8000000c0e10722b */ /* 0x000fca0000000010 */
[----:B------:R-:W-:Y:S01]  /*1510*/  DFMA R24, R26, R24, UR6 ;  /* 0x000000061a187e2b */ /* 0x000fe20008000018 */
[----:B------:R-:W-:Y:S01]  /*1520*/  UMOV UR6, 0x99999dfb ;  /* 0x99999dfb00067882 */ /* 0x000fe20000000000 */
[----:B------:R-:W-:Y:S01]  /*1530*/  UMOV UR7, 0x3f899999 ;  /* 0x3f89999900077882 */ /* 0x000fe20000000000 */
[----:B------:R-:W-:Y:S02]  /*1540*/  DMUL R16, R18, R16 ;  /* 0x0000001012107228 */ /* 0x000fe40000000000 */
[----:B------:R-:W-:-:S03]  /*1550*/  DMUL R18, R12, R12 ;  /* 0x0000000c0c127228 */ /* 0x000fc60000000000 */
[----:B------:R-:W-:Y:S01]  /*1560*/  DFMA R24, R26, R24, UR6 ;  /* 0x000000061a187e2b */ /* 0x000fe20008000018 */
[----:B------:R-:W-:Y:S01]  /*1570*/  UMOV UR6, 0x55555555 ;  /* 0x5555555500067882 */ /* 0x000fe20000000000 */
[----:B------:R-:W-:-:S03]  /*1580*/  UMOV UR7, 0x3fb55555 ;  /* 0x3fb5555500077882 */ /* 0x000fc60000000000 */
[----:B------:R-:W-:-:S03]  /*1590*/  DFMA R22, R12, R12, -R18 ;  /* 0x0000000c0c16722b */ /* 0x000fc60000000812 */
[----:B------:R-:W-:-:S08]  /*15a0*/  DFMA R14, R26, R24, UR6 ;  /* 0x000000061a0e7e2b */ /* 0x000fd00008000018 */
[----:B------:R-:W-:Y:S01]  /*15b0*/  DADD R20, -R14, UR6 ;  /* 0x000000060e147e29 */ /* 0x000fe20008000100 */
[----:B------:R-:W-:Y:S01]  /*15c0*/  UMOV UR6, 0xb9e7b0 ;  /* 0x00b9e7b000067882 */ /* 0x000fe20000000000 */
[----:B------:R-:W-:-:S06]  /*15d0*/  UMOV UR7, 0x3c46a4cb ;  /* 0x3c46a4cb00077882 */ /* 0x000fcc0000000000 */
[----:B------:R-:W-:Y:S02]  /*15e0*/  DFMA R20, R26, R24, R20 ;  /* 0x000000181a14722b */ /* 0x000fe40000000014 */
[----:B------:R-:W-:Y:S01]  /*15f0*/  DMUL R26, R12, R18 ;  /* 0x000000120c1a7228 */ /* 0x000fe20000000000 */
[----:B------:R-:W-:Y:S02]  /*1600*/  VIADD R25, R17, 0x100000 ;  /* 0x0010000011197836 */ /* 0x000fe40000000000 */
[----:B------:R-:W-:-:S03]  /*1610*/  IMAD.MOV.U32 R24, RZ, RZ, R16 ;  /* 0x000000ffff187224 */ /* 0x000fc600078e0010 */
[----:B------:R-:W-:Y:S01]  /*1620*/  DADD R20, R20, -UR6 ;  /* 0x8000000614147e29 */ /* 0x000fe20008000000 */
[----:B------:R-:W-:Y:S01]  /*1630*/  UMOV UR6, 0x80000000 ;  /* 0x8000000000067882 */ /* 0x000fe20000000000 */
[----:B------:R-:W-:Y:S01]  /*1640*/  UMOV UR7, 0x43300000 ;  /* 0x4330000000077882 */ /* 0x000fe20000000000 */
[C---:B------:R-:W-:Y:S02]  /*1650*/  DFMA R24, R12.reuse, R24, R22 ;  /* 0x000000180c18722b */ /* 0x040fe40000000016 */
[----:B------:R-:W-:-:S08]  /*1660*/  DFMA R22, R12, R18, -R26 ;  /* 0x000000120c16722b */ /* 0x000fd0000000081a */
[----:B------:R-:W-:Y:S02]  /*1670*/  DFMA R22, R16, R18, R22 ;  /* 0x000000121016722b */ /* 0x000fe40000000016 */
[----:B------:R-:W-:-:S06]  /*1680*/  DADD R18, R14, R20 ;  /* 0x000000000e127229 */ /* 0x000fcc0000000014 */
[----:B------:R-:W-:Y:S02]  /*1690*/  DFMA R22, R12, R24, R22 ;  /* 0x000000180c16722b */ /* 0x000fe40000000016 */
[----:B------:R-:W-:Y:S02]  /*16a0*/  DADD R24, R14, -R18 ;  /* 0x000000000e187229 */ /* 0x000fe40000000812 */
[----:B------:R-:W-:-:S06]  /*16b0*/  DMUL R14, R18, R26 ;  /* 0x0000001a120e7228 */ /* 0x000fcc0000000000 */
[----:B------:R-:W-:Y:S02]  /*16c0*/  DADD R24, R20, R24 ;  /* 0x0000000014187229 */ /* 0x000fe40000000018 */
[----:B------:R-:W-:-:S08]  /*16d0*/  DFMA R20, R18, R26, -R14 ;  /* 0x0000001a1214722b */ /* 0x000fd0000000080e */
[----:B------:R-:W-:-:S08]  /*16e0*/  DFMA R20, R18, R22, R20 ;  /* 0x000000161214722b */ /* 0x000fd00000000014 */
[----:B------:R-:W-:-:S08]  /*16f0*/  DFMA R24, R24, R26, R20 ;  /* 0x0000001a1818722b */ /* 0x000fd00000000014 */
[----:B------:R-:W-:-:S08]  /*1700*/  DADD R20, R14, R24 ;  /* 0x000000000e147229 */ /* 0x000fd00000000018 */
[--C-:B------:R-:W-:Y:S02]  /*1710*/  DADD R18, R12, R20.reuse ;  /* 0x000000000c127229 */ /* 0x100fe40000000014 */
[----:B------:R-:W-:-:S06]  /*1720*/  DADD R14, R14, -R20 ;  /* 0x000000000e0e7229 */ /* 0x000fcc0000000814 */
[----:B------:R-:W-:Y:S02]  /*1730*/  DADD R12, R12, -R18 ;  /* 0x000000000c0c7229 */ /* 0x000fe40000000812 */
[----:B------:R-:W-:-:S06]  /*1740*/  DADD R14, R24, R14 ;  /* 0x00000000180e7229 */ /* 0x000fcc000000000e */
[----:B------:R-:W-:-:S08]  /*1750*/  DADD R12, R20, R12 ;  /* 0x00000000140c7229 */ /* 0x000fd0000000000c */
[----:B------:R-:W-:Y:S01]  /*1760*/  DADD R14, R14, R12 ;  /* 0x000000000e0e7229 */ /* 0x000fe2000000000c */
[----:B------:R-:W-:Y:S01]  /*1770*/  LOP3.LUT R12, R11, 0x80000000, RZ, 0x3c, !PT ;  /* 0x800000000b0c7812 */ /* 0x000fe200078e3cff */
[----:B------:R-:W-:-:S06]  /*1780*/  IMAD.MOV.U32 R13, RZ, RZ, 0x43300000 ;  /* 0x43300000ff0d7424 */ /* 0x000fcc00078e00ff */
[----:B------:R-:W-:Y:S02]  /*1790*/  DADD R16, R16, R14 ;  /* 0x0000000010107229 */ /* 0x000fe4000000000e */
[----:B------:R-:W-:Y:S01]  /*17a0*/  DADD R12, R12, -UR6 ;  /* 0x800000060c0c7e29 */ /* 0x000fe20008000000 */
[----:B------:R-:W-:Y:S01]  /*17b0*/  UMOV UR6, 0xfefa39ef ;  /* 0xfefa39ef00067882 */ /* 0x000fe20000000000 */
[----:B------:R-:W-:-:S04]  /*17c0*/  UMOV UR7, 0x3fe62e42 ;  /* 0x3fe62e4200077882 */ /* 0x000fc80000000000 */
[----:B------:R-:W-:-:S08]  /*17d0*/  DADD R14, R18, R16 ;  /* 0x00000000120e7229 */ /* 0x000fd00000000010 */
[--C-:B------:R-:W-:Y:S02]  /*17e0*/  DFMA R10, R12, UR6, R14.reuse ;  /* 0x000000060c0a7c2b */ /* 0x100fe4000800000e */
[----:B------:R-:W-:-:S06]  /*17f0*/  DADD R20, R18, -R14 ;  /* 0x0000000012147229 */ /* 0x000fcc000000080e */
[----:B------:R-:W-:Y:S02]  /*1800*/  DFMA R18, R12, -UR6, R10 ;  /* 0x800000060c127c2b */ /* 0x000fe4000800000a */
[----:B------:R-:W-:-:S06]  /*1810*/  DADD R20, R16, R20 ;  /* 0x0000000010147229 */ /* 0x000fcc0000000014 */
[----:B------:R-:W-:-:S08]  /*1820*/  DADD R18, -R14, R18 ;  /* 0x000000000e127229 */ /* 0x000fd00000000112 */
[----:B------:R-:W-:Y:S01]  /*1830*/  DADD R14, R20, -R18 ;  /* 0x00000000140e7229 */ /* 0x000fe20000000812 */
[----:B------:R-:W-:Y:S02]  /*1840*/  IMAD.MOV.U32 R18, RZ, RZ, 0x652b82fe ;  /* 0x652b82feff127424 */ /* 0x000fe400078e00ff */
[----:B------:R-:W-:-:S05]  /*1850*/  IMAD.MOV.U32 R19, RZ, RZ, 0x3ff71547 ;  /* 0x3ff71547ff137424 */ /* 0x000fca00078e00ff */
[----:B------:R-:W-:-:S08]  /*1860*/  DFMA R14, R12, UR8, R14 ;  /* 0x000000080c0e7c2b */ /* 0x000fd0000800000e */
[----:B------:R-:W-:-:S08]  /*1870*/  DADD R12, R10, R14 ;  /* 0x000000000a0c7229 */ /* 0x000fd0000000000e */
[----:B------:R-:W-:Y:S02]  /*1880*/  DADD R16, R10, -R12 ;  /* 0x000000000a107229 */ /* 0x000fe4000000080c */
[----:B------:R-:W-:-:S06]  /*1890*/  DMUL R10, R12, 2 ;  /* 0x400000000c0a7828 */ /* 0x000fcc0000000000 */
[----:B------:R-:W-:Y:S02]  /*18a0*/  DADD R14, R14, R16 ;  /* 0x000000000e0e7229 */ /* 0x000fe40000000010 */
[----:B------:R-:W-:-:S08]  /*18b0*/  DFMA R12, R12, 2, -R10 ;  /* 0x400000000c0c782b */ /* 0x000fd0000000080a */
[----:B------:R-:W-:-:S08]  /*18c0*/  DFMA R14, R14, 2, R12 ;  /* 0x400000000e0e782b */ /* 0x000fd0000000000c */
[----:B------:R-:W-:-:S08]  /*18d0*/  DADD R20, R10, R14 ;  /* 0x000000000a147229 */ /* 0x000fd0000000000e */
[----:B------:R-:W-:Y:S02]  /*18e0*/  DFMA R18, R20, R18, 6.75539944105574400000e+15 ;  /* 0x433800001412742b */ /* 0x000fe40000000012 */
[----:B------:R-:W-:Y:S01]  /*18f0*/  FSETP.GEU.AND P0, PT, |R21|, 4.1917929649353027344, PT ;  /* 0x4086232b1500780b */ /* 0x000fe20003f0e200 */
[----:B------:R-:W-:-:S05]  /*1900*/  DADD R10, R10, -R20 ;  /* 0x000000000a0a7229 */ /* 0x000fca0000000814 */
[----:B------:R-:W-:-:S03]  /*1910*/  DADD R12, R18, -6.75539944105574400000e+15 ;  /* 0xc3380000120c7429 */ /* 0x000fc60000000000 */
[----:B------:R-:W-:-:S05]  /*1920*/  DADD R14, R14, R10 ;  /* 0x000000000e0e7229 */ /* 0x000fca000000000a */
[----:B------:R-:W-:Y:S01]  /*1930*/  DFMA R16, R12, -UR6, R20 ;  /* 0x800000060c107c2b */ /* 0x000fe20008000014 */
[----:B------:R-:W-:Y:S01]  /*1940*/  UMOV UR6, 0x3b39803f ;  /* 0x3b39803f00067882 */ /* 0x000fe20000000000 */
[----:B------:R-:W-:-:S06]  /*1950*/  UMOV UR7, 0x3c7abc9e ;  /* 0x3c7abc9e00077882 */ /* 0x000fcc0000000000 */
[----:B------:R-:W-:Y:S01]  /*1960*/  DFMA R16, R12, -UR6, R16 ;  /* 0x800000060c107c2b */ /* 0x000fe20008000010 */
[----:B------:R-:W-:Y:S01]  /*1970*/  UMOV UR6, 0x69ce2bdf ;  /* 0x69ce2bdf00067882 */ /* 0x000fe20000000000 */
[----:B------:R-:W-:Y:S01]  /*1980*/  IMAD.MOV.U32 R12, RZ, RZ, -0x35dec16 ;  /* 0xfca213eaff0c7424 */ /* 0x000fe200078e00ff */
[----:B------:R-:W-:Y:S01]  /*1990*/  UMOV UR7, 0x3e5ade15 ;  /* 0x3e5ade1500077882 */ /* 0x000fe20000000000 */
[----:B------:R-:W-:-:S06]  /*19a0*/  IMAD.MOV.U32 R13, RZ, RZ, 0x3e928af3 ;  /* 0x3e928af3ff0d7424 */ /* 0x000fcc00078e00ff */
[----:B------:R-:W-:Y:S01]  /*19b0*/  DFMA R12, R16, UR6, R12 ;  /* 0x00000006100c7c2b */ /* 0x000fe2000800000c */
[----:B------:R-:W-:Y:S01]  /*19c0*/  UMOV UR6, 0x62401315 ;  /* 0x6240131500067882 */ /* 0x000fe20000000000 */
[----:B------:R-:W-:-:S06]  /*19d0*/  UMOV UR7, 0x3ec71dee ;  /* 0x3ec71dee00077882 */ /* 0x000fcc0000000000 */
[----:B------:R-:W-:Y:S01]  /*19e0*/  DFMA R12, R16, R12, UR6 ;  /* 0x00000006100c7e2b */ /* 0x000fe2000800000c */
        /* <DEDUP_REMOVED lines=20> */
[----:B------:R-:W-:-:S08]  /*1b30*/  DFMA R12, R16, R12, UR6 ;  /* 0x00000006100c7e2b */ /* 0x000fd0000800000c */
[----:B------:R-:W-:-:S08]  /*1b40*/  DFMA R12, R16, R12, 1 ;  /* 0x3ff00000100c742b */ /* 0x000fd0000000000c */
[----:B------:R-:W-:-:S10]  /*1b50*/  DFMA R12, R16, R12, 1 ;  /* 0x3ff00000100c742b */ /* 0x000fd4000000000c */
[----:B------:R-:W-:Y:S02]  /*1b60*/  IMAD R17, R18, 0x100000, R13 ;  /* 0x0010000012117824 */ /* 0x000fe400078e020d */
[----:B------:R-:W-:Y:S01]  /*1b70*/  IMAD.MOV.U32 R16, RZ, RZ, R12 ;  /* 0x000000ffff107224 */ /* 0x000fe200078e000c */
[----:B------:R-:W-:Y:S06]  /*1b80*/  @!P0 BRA `(.L_x_45) ;  /* 0x0000000000308947 */ /* 0x000fec0003800000 */
[----:B------:R-:W-:Y:S01]  /*1b90*/  FSETP.GEU.AND P1, PT, |R21|, 4.2275390625, PT ;  /* 0x408748001500780b */ /* 0x000fe20003f2e200 */
[C---:B------:R-:W-:Y:S02]  /*1ba0*/  DADD R16, R20.reuse, +INF ;  /* 0x7ff0000014107429 */ /* 0x040fe40000000000 */
[----:B------:R-:W-:-:S08]  /*1bb0*/  DSETP.GEU.AND P0, PT, R20, RZ, PT ;  /* 0x000000ff1400722a */ /* 0x000fd00003f0e000 */
[----:B------:R-:W-:Y:S02]  /*1bc0*/  FSEL R16, R16, RZ, P0 ;  /* 0x000000ff10107208 */ /* 0x000fe40000000000 */
[----:B------:R-:W-:Y:S02]  /*1bd0*/  @!P1 LEA.HI R10, R18, R18, RZ, 0x1 ;  /* 0x00000012120a9211 */ /* 0x000fe400078f08ff */
[----:B------:R-:W-:Y:S02]  /*1be0*/  FSEL R17, R17, RZ, P0 ;  /* 0x000000ff11117208 */ /* 0x000fe40000000000 */
[----:B------:R-:W-:-:S05]  /*1bf0*/  @!P1 SHF.R.S32.HI R10, RZ, 0x1, R10 ;  /* 0x00000001ff0a9819 */ /* 0x000fca000001140a */
[----:B------:R-:W-:Y:S02]  /*1c00*/  @!P1 IMAD.IADD R11, R18, 0x1, -R10 ;  /* 0x00000001120b9824 */ /* 0x000fe400078e0a0a */
[----:B------:R-:W-:Y:S02]  /*1c10*/  @!P1 IMAD R13, R10, 0x100000, R13 ;  /* 0x001000000a0d9824 */ /* 0x000fe400078e020d */
[----:B------:R-:W-:Y:S01]  /*1c20*/  @!P1 IMAD.MOV.U32 R10, RZ, RZ, RZ ;  /* 0x000000ffff0a9224 */ /* 0x000fe200078e00ff */
[----:B------:R-:W-:-:S06]  /*1c30*/  @!P1 LEA R11, R11, 0x3ff00000, 0x14 ;  /* 0x3ff000000b0b9811 */ /* 0x000fcc00078ea0ff */
[----:B------:R-:W-:-:S11]  /*1c40*/  @!P1 DMUL R16, R12, R10 ;  /* 0x0000000a0c109228 */ /* 0x000fd60000000000 */
.L_x_45:
[----:B------:R-:W-:Y:S01]  /*1c50*/  DFMA R14, R14, R16, R16 ;  /* 0x000000100e0e722b */ /* 0x000fe20000000010 */
[----:B------:R-:W-:Y:S01]  /*1c60*/  IMAD.MOV.U32 R29, RZ, RZ, 0x0 ;  /* 0x00000000ff1d7424 */ /* 0x000fe200078e00ff */
[----:B------:R-:W-:-:S08]  /*1c70*/  DSETP.NEU.AND P0, PT, |R16|, +INF , PT ;  /* 0x7ff000001000742a */ /* 0x000fd00003f0d200 */
[----:B------:R-:W-:Y:S02]  /*1c80*/  FSEL R10, R16, R14, !P0 ;  /* 0x0000000e100a7208 */ /* 0x000fe40004000000 */
[----:B------:R-:W-:Y:S01]  /*1c90*/  FSEL R14, R17, R15, !P0 ;  /* 0x0000000f110e7208 */ /* 0x000fe20004000000 */
[----:B------:R-:W-:Y:S06]  /*1ca0*/  RET.REL.NODEC R28 `(_Z8distancePKiPdPKd) ;  /* 0xffffffe01cd47950 */ /* 0x000fec0003c3ffff */
.L_x_46:
        /* <DEDUP_REMOVED lines=13> */
.L_x_49:


//--------------------- .nv.shared.reserved.0     --------------------------
	.section	.nv.shared.reserved.0,"aw",@nobits
	.weak		__nv_reservedSMEM_offset_0_alias
	.size		__nv_reservedSMEM_offset_0_alias, 0, 64
	.other		__nv_reservedSMEM_offset_0_alias,@"STO_CUDA_RESERVED_SHARED STV_DEFAULT"
__nv_reservedSMEM_offset_0_alias:
	.zero		0
	.zero		64


//--------------------- .nv.constant0._Z12newCentroidsPKiS0_Pd --------------------------
	.section	.nv.constant0._Z12newCentroidsPKiS0_Pd,"a",@progbits
	.sectionflags	@""
	.align	4
.nv.constant0._Z12newCentroidsPKiS0_Pd:
	.zero		920


//--------------------- .nv.constant0._Z6assignPKdPi --------------------------
	.section	.nv.constant0._Z6assignPKdPi,"a",@progbits
	.sectionflags	@""
	.align	4
.nv.constant0._Z6assignPKdPi:
	.zero		912


//--------------------- .nv.constant0._Z8distancePKiPdPKd --------------------------
	.section	.nv.constant0._Z8distancePKiPdPKd,"a",@progbits
	.sectionflags	@""
	.align	4
.nv.constant0._Z8distancePKiPdPKd:
	.zero		920


//--------------------- SYMBOLS --------------------------

	.type		.nv.reservedSmem.offset0,@object
	.size		.nv.reservedSmem.offset0,0x4
